	.target	sm_90a

	.elftype	@"ET_EXEC"


//--------------------- .note.nv.tkinfo           --------------------------
	.section	.note.nv.tkinfo,"",@"SHT_NOTE"
	.sectionflags	@"SHF_NOTE_NV_TKINFO"
	.tkinfo
        /*0018*/ 	.word	0x00000002
        /*0030*/ 	.string	""
        /*0030*/ 	.string	"ptxas"
        /*0030*/ 	.string	"Cuda compilation tools, release 13.0, V13.0.88"
        /*0030*/ 	.string	"Build cuda_13.0.r13.0/compiler.36424714_0"
        /*0030*/ 	.string	"-arch sm_90a -m 64 "



//--------------------- .note.nv.cuinfo           --------------------------
	.section	.note.nv.cuinfo,"",@"SHT_NOTE"
	.sectionflags	@"SHF_NOTE_NV_CUINFO"
        /*0018*/ 	.short	0x0002
        /*001a*/ 	.short	0x005a
        /*001c*/ 	.short	0x0082
	.zero		2


//--------------------- .nv.info                  --------------------------
	.section	.nv.info,"",@"SHT_CUDA_INFO"
	.align	4


	//----- nvinfo : EIATTR_REGCOUNT
	.align		4
        /*0000*/ 	.byte	0x04, 0x2f
        /*0002*/ 	.short	(.L_12 - .L_11)
	.align		4
.L_11:
        /*0004*/ 	.word	index@(_ZN7cutlass13device_kernelIN5flash19enable_sm80_to_sm89INS1_16FlashAttnFwdSm80INS1_25CollectiveMainloopFwdSm80ILi4ELi1ELb0EN4cute5tupleIJNS5_1CILi128EEENS7_ILi48EEENS7_ILi96EEEEEELi96ENS_10bfloat16_tEfNS_4arch4Sm80ELb1ELb0ELb0ELb1ELb1ELb1ELb1ELb1EEENS1_21CollectiveEpilogueFwdINS6_IJS8_SA_S9_EEENS6_IJNS7_ILi1EEESI_SI_EEESC_SE_Li128ELb1ELb1ELb1ELb0EEENS1_36VarlenDynamicPersistentTileSchedulerILi128ELi48ELi128ELi128ELb1ELb1ELb0ELb1ELb1ELb1EEEEEEEEEvNT_6ParamsE)
        /*0008*/ 	.word	0x00000004


	//----- nvinfo : EIATTR_FRAME_SIZE
	.align		4
.L_12:
        /*000c*/ 	.byte	0x04, 0x11
        /*000e*/ 	.short	(.L_14 - .L_13)
	.align		4
.L_13:
        /*0010*/ 	.word	index@(_ZN7cutlass13device_kernelIN5flash19enable_sm80_to_sm89INS1_16FlashAttnFwdSm80INS1_25CollectiveMainloopFwdSm80ILi4ELi1ELb0EN4cute5tupleIJNS5_1CILi128EEENS7_ILi48EEENS7_ILi96EEEEEELi96ENS_10bfloat16_tEfNS_4arch4Sm80ELb1ELb0ELb0ELb1ELb1ELb1ELb1ELb1EEENS1_21CollectiveEpilogueFwdINS6_IJS8_SA_S9_EEENS6_IJNS7_ILi1EEESI_SI_EEESC_SE_Li128ELb1ELb1ELb1ELb0EEENS1_36VarlenDynamicPersistentTileSchedulerILi128ELi48ELi128ELi128ELb1ELb1ELb0ELb1ELb1ELb1EEEEEEEEEvNT_6ParamsE)
        /*0014*/ 	.word	0x00000000


	//----- nvinfo : EIATTR_REGCOUNT
	.align		4
.L_14:
        /*0018*/ 	.byte	0x04, 0x2f
        /*001a*/ 	.short	(.L_16 - .L_15)
	.align		4
.L_15:
        /*001c*/ 	.word	index@(_ZN7cutlass13device_kernelIN5flash19enable_sm80_to_sm89INS1_16FlashAttnFwdSm80INS1_25CollectiveMainloopFwdSm80ILi4ELi1ELb0EN4cute5tupleIJNS5_1CILi128EEENS7_ILi48EEENS7_ILi96EEEEEELi96ENS_10bfloat16_tEfNS_4arch4Sm80ELb1ELb0ELb0ELb1ELb1ELb0ELb1ELb1EEENS1_21CollectiveEpilogueFwdINS6_IJS8_SA_S9_EEENS6_IJNS7_ILi1EEESI_SI_EEESC_SE_Li128ELb1ELb1ELb1ELb0EEENS1_36VarlenDynamicPersistentTileSchedulerILi128ELi48ELi128ELi128ELb1ELb1ELb0ELb1ELb1ELb1EEEEEEEEEvNT_6ParamsE)
        /*0020*/ 	.word	0x00000004


	//----- nvinfo : EIATTR_FRAME_SIZE
	.align		4
.L_16:
        /*0024*/ 	.byte	0x04, 0x11
        /*0026*/ 	.short	(.L_18 - .L_17)
	.align		4
.L_17:
        /*0028*/ 	.word	index@(_ZN7cutlass13device_kernelIN5flash19enable_sm80_to_sm89INS1_16FlashAttnFwdSm80INS1_25CollectiveMainloopFwdSm80ILi4ELi1ELb0EN4cute5tupleIJNS5_1CILi128EEENS7_ILi48EEENS7_ILi96EEEEEELi96ENS_10bfloat16_tEfNS_4arch4Sm80ELb1ELb0ELb0ELb1ELb1ELb0ELb1ELb1EEENS1_21CollectiveEpilogueFwdINS6_IJS8_SA_S9_EEENS6_IJNS7_ILi1EEESI_SI_EEESC_SE_Li128ELb1ELb1ELb1ELb0EEENS1_36VarlenDynamicPersistentTileSchedulerILi128ELi48ELi128ELi128ELb1ELb1ELb0ELb1ELb1ELb1EEEEEEEEEvNT_6ParamsE)
        /*002c*/ 	.word	0x00000000


	//----- nvinfo : EIATTR_REGCOUNT
	.align		4
.L_18:
        /*0030*/ 	.byte	0x04, 0x2f
        /*0032*/ 	.short	(.L_20 - .L_19)
	.align		4
.L_19:
        /*0034*/ 	.word	index@(_ZN7cutlass13device_kernelIN5flash19enable_sm80_to_sm89INS1_16FlashAttnFwdSm80INS1_25CollectiveMainloopFwdSm80ILi4ELi1ELb0EN4cute5tupleIJNS5_1CILi128EEENS7_ILi64EEENS7_ILi96EEEEEELi96ENS_10bfloat16_tEfNS_4arch4Sm80ELb1ELb0ELb0ELb0ELb1ELb0ELb1ELb1EEENS1_21CollectiveEpilogueFwdINS6_IJS8_SA_S9_EEENS6_IJNS7_ILi1EEESI_SI_EEESC_SE_Li128ELb0ELb1ELb1ELb0EEENS1_30DynamicPersistentTileSchedulerILi128ELi128ELb1ELb1ELb0EEEEEEEEEvNT_6ParamsE)
        /*0038*/ 	.word	0x00000004


	//----- nvinfo : EIATTR_FRAME_SIZE
	.align		4
.L_20:
        /*003c*/ 	.byte	0x04, 0x11
        /*003e*/ 	.short	(.L_22 - .L_21)
	.align		4
.L_21:
        /*0040*/ 	.word	index@(_ZN7cutlass13device_kernelIN5flash19enable_sm80_to_sm89INS1_16FlashAttnFwdSm80INS1_25CollectiveMainloopFwdSm80ILi4ELi1ELb0EN4cute5tupleIJNS5_1CILi128EEENS7_ILi64EEENS7_ILi96EEEEEELi96ENS_10bfloat16_tEfNS_4arch4Sm80ELb1ELb0ELb0ELb0ELb1ELb0ELb1ELb1EEENS1_21CollectiveEpilogueFwdINS6_IJS8_SA_S9_EEENS6_IJNS7_ILi1EEESI_SI_EEESC_SE_Li128ELb0ELb1ELb1ELb0EEENS1_30DynamicPersistentTileSchedulerILi128ELi128ELb1ELb1ELb0EEEEEEEEEvNT_6ParamsE)
        /*0044*/ 	.word	0x00000000


	//----- nvinfo : EIATTR_REGCOUNT
	.align		4
.L_22:
        /*0048*/ 	.byte	0x04, 0x2f
        /*004a*/ 	.short	(.L_24 - .L_23)
	.align		4
.L_23:
        /*004c*/ 	.word	index@(_ZN7cutlass13device_kernelIN5flash19enable_sm80_to_sm89INS1_16FlashAttnFwdSm80INS1_25CollectiveMainloopFwdSm80ILi4ELi1ELb0EN4cute5tupleIJNS5_1CILi128EEENS7_ILi48EEENS7_ILi96EEEEEELi96ENS_10bfloat16_tEfNS_4arch4Sm80ELb0ELb1ELb0ELb1ELb1ELb1ELb1ELb1EEENS1_21CollectiveEpilogueFwdINS6_IJS8_SA_S9_EEENS6_IJNS7_ILi1EEESI_SI_EEESC_SE_Li128ELb1ELb1ELb1ELb0EEENS1_36VarlenDynamicPersistentTileSchedulerILi128ELi48ELi128ELi128ELb1ELb1ELb0ELb1ELb0ELb1EEEEEEEEEvNT_6ParamsE)
        /*0050*/ 	.word	0x00000004


	//----- nvinfo : EIATTR_FRAME_SIZE
	.align		4
.L_24:
        /*0054*/ 	.byte	0x04, 0x11
        /*0056*/ 	.short	(.L_26 - .L_25)
	.align		4
.L_25:
        /*0058*/ 	.word	index@(_ZN7cutlass13device_kernelIN5flash19enable_sm80_to_sm89INS1_16FlashAttnFwdSm80INS1_25CollectiveMainloopFwdSm80ILi4ELi1ELb0EN4cute5tupleIJNS5_1CILi128EEENS7_ILi48EEENS7_ILi96EEEEEELi96ENS_10bfloat16_tEfNS_4arch4Sm80ELb0ELb1ELb0ELb1ELb1ELb1ELb1ELb1EEENS1_21CollectiveEpilogueFwdINS6_IJS8_SA_S9_EEENS6_IJNS7_ILi1EEESI_SI_EEESC_SE_Li128ELb1ELb1ELb1ELb0EEENS1_36VarlenDynamicPersistentTileSchedulerILi128ELi48ELi128ELi128ELb1ELb1ELb0ELb1ELb0ELb1EEEEEEEEEvNT_6ParamsE)
        /*005c*/ 	.word	0x00000000


	//----- nvinfo : EIATTR_REGCOUNT
	.align		4
.L_26:
        /*0060*/ 	.byte	0x04, 0x2f
        /*0062*/ 	.short	(.L_28 - .L_27)
	.align		4
.L_27:
        /*0064*/ 	.word	index@(_ZN7cutlass13device_kernelIN5flash19enable_sm80_to_sm89INS1_16FlashAttnFwdSm80INS1_25CollectiveMainloopFwdSm80ILi4ELi1ELb0EN4cute5tupleIJNS5_1CILi128EEENS7_ILi48EEENS7_ILi96EEEEEELi96ENS_10bfloat16_tEfNS_4arch4Sm80ELb0ELb1ELb0ELb1ELb1ELb0ELb1ELb1EEENS1_21CollectiveEpilogueFwdINS6_IJS8_SA_S9_EEENS6_IJNS7_ILi1EEESI_SI_EEESC_SE_Li128ELb1ELb1ELb1ELb0EEENS1_36VarlenDynamicPersistentTileSchedulerILi128ELi48ELi128ELi128ELb1ELb1ELb0ELb1ELb0ELb1EEEEEEEEEvNT_6ParamsE)
        /*0068*/ 	.word	0x00000004


	//----- nvinfo : EIATTR_FRAME_SIZE
	.align		4
.L_28:
        /*006c*/ 	.byte	0x04, 0x11
        /*006e*/ 	.short	(.L_30 - .L_29)
	.align		4
.L_29:
        /*0070*/ 	.word	index@(_ZN7cutlass13device_kernelIN5flash19enable_sm80_to_sm89INS1_16FlashAttnFwdSm80INS1_25CollectiveMainloopFwdSm80ILi4ELi1ELb0EN4cute5tupleIJNS5_1CILi128EEENS7_ILi48EEENS7_ILi96EEEEEELi96ENS_10bfloat16_tEfNS_4arch4Sm80ELb0ELb1ELb0ELb1ELb1ELb0ELb1ELb1EEENS1_21CollectiveEpilogueFwdINS6_IJS8_SA_S9_EEENS6_IJNS7_ILi1EEESI_SI_EEESC_SE_Li128ELb1ELb1ELb1ELb0EEENS1_36VarlenDynamicPersistentTileSchedulerILi128ELi48ELi128ELi128ELb1ELb1ELb0ELb1ELb0ELb1EEEEEEEEEvNT_6ParamsE)
        /*0074*/ 	.word	0x00000000


	//----- nvinfo : EIATTR_REGCOUNT
	.align		4
.L_30:
        /*0078*/ 	.byte	0x04, 0x2f
        /*007a*/ 	.short	(.L_32 - .L_31)
	.align		4
.L_31:
        /*007c*/ 	.word	index@(_ZN7cutlass13device_kernelIN5flash19enable_sm80_to_sm89INS1_16FlashAttnFwdSm80INS1_25CollectiveMainloopFwdSm80ILi4ELi1ELb0EN4cute5tupleIJNS5_1CILi128EEENS7_ILi48EEENS7_ILi96EEEEEELi96ENS_10bfloat16_tEfNS_4arch4Sm80ELb0ELb1ELb0ELb0ELb1ELb0ELb1ELb1EEENS1_21CollectiveEpilogueFwdINS6_IJS8_SA_S9_EEENS6_IJNS7_ILi1EEESI_SI_EEESC_SE_Li128ELb0ELb1ELb1ELb0EEENS1_19SingleTileSchedulerILb0ELb1ELb1ELi128EEEEEEEEEvNT_6ParamsE)
        /*0080*/ 	.word	0x00000004


	//----- nvinfo : EIATTR_FRAME_SIZE
	.align		4
.L_32:
        /*0084*/ 	.byte	0x04, 0x11
        /*0086*/ 	.short	(.L_34 - .L_33)
	.align		4
.L_33:
        /*0088*/ 	.word	index@(_ZN7cutlass13device_kernelIN5flash19enable_sm80_to_sm89INS1_16FlashAttnFwdSm80INS1_25CollectiveMainloopFwdSm80ILi4ELi1ELb0EN4cute5tupleIJNS5_1CILi128EEENS7_ILi48EEENS7_ILi96EEEEEELi96ENS_10bfloat16_tEfNS_4arch4Sm80ELb0ELb1ELb0ELb0ELb1ELb0ELb1ELb1EEENS1_21CollectiveEpilogueFwdINS6_IJS8_SA_S9_EEENS6_IJNS7_ILi1EEESI_SI_EEESC_SE_Li128ELb0ELb1ELb1ELb0EEENS1_19SingleTileSchedulerILb0ELb1ELb1ELi128EEEEEEEEEvNT_6ParamsE)
        /*008c*/ 	.word	0x00000000


	//----- nvinfo : EIATTR_REGCOUNT
	.align		4
.L_34:
        /*0090*/ 	.byte	0x04, 0x2f
        /*0092*/ 	.short	(.L_36 - .L_35)
	.align		4
.L_35:
        /*0094*/ 	.word	index@(_ZN7cutlass13device_kernelIN5flash19enable_sm80_to_sm89INS1_16FlashAttnFwdSm80INS1_25CollectiveMainloopFwdSm80ILi4ELi1ELb0EN4cute5tupleIJNS5_1CILi128EEENS7_ILi48EEENS7_ILi96EEEEEELi96ENS_10bfloat16_tEfNS_4arch4Sm80ELb0ELb0ELb0ELb1ELb1ELb1ELb1ELb1EEENS1_21CollectiveEpilogueFwdINS6_IJS8_SA_S9_EEENS6_IJNS7_ILi1EEESI_SI_EEESC_SE_Li128ELb1ELb1ELb1ELb0EEENS1_36VarlenDynamicPersistentTileSchedulerILi128ELi48ELi128ELi128ELb1ELb1ELb0ELb0ELb1ELb1EEEEEEEEEvNT_6ParamsE)
        /*0098*/ 	.word	0x00000004


	//----- nvinfo : EIATTR_FRAME_SIZE
	.align		4
.L_36:
        /*009c*/ 	.byte	0x04, 0x11
        /*009e*/ 	.short	(.L_38 - .L_37)
	.align		4
.L_37:
        /*00a0*/ 	.word	index@(_ZN7cutlass13device_kernelIN5flash19enable_sm80_to_sm89INS1_16FlashAttnFwdSm80INS1_25CollectiveMainloopFwdSm80ILi4ELi1ELb0EN4cute5tupleIJNS5_1CILi128EEENS7_ILi48EEENS7_ILi96EEEEEELi96ENS_10bfloat16_tEfNS_4arch4Sm80ELb0ELb0ELb0ELb1ELb1ELb1ELb1ELb1EEENS1_21CollectiveEpilogueFwdINS6_IJS8_SA_S9_EEENS6_IJNS7_ILi1EEESI_SI_EEESC_SE_Li128ELb1ELb1ELb1ELb0EEENS1_36VarlenDynamicPersistentTileSchedulerILi128ELi48ELi128ELi128ELb1ELb1ELb0ELb0ELb1ELb1EEEEEEEEEvNT_6ParamsE)
        /*00a4*/ 	.word	0x00000000


	//----- nvinfo : EIATTR_REGCOUNT
	.align		4
.L_38:
        /*00a8*/ 	.byte	0x04, 0x2f
        /*00aa*/ 	.short	(.L_40 - .L_39)
	.align		4
.L_39:
        /*00ac*/ 	.word	index@(_ZN7cutlass13device_kernelIN5flash19enable_sm80_to_sm89INS1_16FlashAttnFwdSm80INS1_25CollectiveMainloopFwdSm80ILi4ELi1ELb0EN4cute5tupleIJNS5_1CILi128EEENS7_ILi48EEENS7_ILi96EEEEEELi96ENS_10bfloat16_tEfNS_4arch4Sm80ELb0ELb0ELb0ELb1ELb1ELb0ELb1ELb1EEENS1_21CollectiveEpilogueFwdINS6_IJS8_SA_S9_EEENS6_IJNS7_ILi1EEESI_SI_EEESC_SE_Li128ELb1ELb1ELb1ELb0EEENS1_36VarlenDynamicPersistentTileSchedulerILi128ELi48ELi128ELi128ELb1ELb1ELb0ELb0ELb1ELb1EEEEEEEEEvNT_6ParamsE)
        /*00b0*/ 	.word	0x00000004


	//----- nvinfo : EIATTR_FRAME_SIZE
	.align		4
.L_40:
        /*00b4*/ 	.byte	0x04, 0x11
        /*00b6*/ 	.short	(.L_42 - .L_41)
	.align		4
.L_41:
        /*00b8*/ 	.word	index@(_ZN7cutlass13device_kernelIN5flash19enable_sm80_to_sm89INS1_16FlashAttnFwdSm80INS1_25CollectiveMainloopFwdSm80ILi4ELi1ELb0EN4cute5tupleIJNS5_1CILi128EEENS7_ILi48EEENS7_ILi96EEEEEELi96ENS_10bfloat16_tEfNS_4arch4Sm80ELb0ELb0ELb0ELb1ELb1ELb0ELb1ELb1EEENS1_21CollectiveEpilogueFwdINS6_IJS8_SA_S9_EEENS6_IJNS7_ILi1EEESI_SI_EEESC_SE_Li128ELb1ELb1ELb1ELb0EEENS1_36VarlenDynamicPersistentTileSchedulerILi128ELi48ELi128ELi128ELb1ELb1ELb0ELb0ELb1ELb1EEEEEEEEEvNT_6ParamsE)
        /*00bc*/ 	.word	0x00000000


	//----- nvinfo : EIATTR_REGCOUNT
	.align		4
.L_42:
        /*00c0*/ 	.byte	0x04, 0x2f
        /*00c2*/ 	.short	(.L_44 - .L_43)
	.align		4
.L_43:
        /*00c4*/ 	.word	index@(_ZN7cutlass13device_kernelIN5flash19enable_sm80_to_sm89INS1_16FlashAttnFwdSm80INS1_25CollectiveMainloopFwdSm80ILi4ELi1ELb0EN4cute5tupleIJNS5_1CILi128EEENS7_ILi64EEENS7_ILi96EEEEEELi96ENS_10bfloat16_tEfNS_4arch4Sm80ELb0ELb0ELb0ELb0ELb1ELb0ELb1ELb1EEENS1_21CollectiveEpilogueFwdINS6_IJS8_SA_S9_EEENS6_IJNS7_ILi1EEESI_SI_EEESC_SE_Li128ELb0ELb1ELb1ELb0EEENS1_19SingleTileSchedulerILb0ELb1ELb1ELi128EEEEEEEEEvNT_6ParamsE)
        /*00c8*/ 	.word	0x00000004


	//----- nvinfo : EIATTR_FRAME_SIZE
	.align		4
.L_44:
        /*00cc*/ 	.byte	0x04, 0x11
        /*00ce*/ 	.short	(.L_46 - .L_45)
	.align		4
.L_45:
        /*00d0*/ 	.word	index@(_ZN7cutlass13device_kernelIN5flash19enable_sm80_to_sm89INS1_16FlashAttnFwdSm80INS1_25CollectiveMainloopFwdSm80ILi4ELi1ELb0EN4cute5tupleIJNS5_1CILi128EEENS7_ILi64EEENS7_ILi96EEEEEELi96ENS_10bfloat16_tEfNS_4arch4Sm80ELb0ELb0ELb0ELb0ELb1ELb0ELb1ELb1EEENS1_21CollectiveEpilogueFwdINS6_IJS8_SA_S9_EEENS6_IJNS7_ILi1EEESI_SI_EEESC_SE_Li128ELb0ELb1ELb1ELb0EEENS1_19SingleTileSchedulerILb0ELb1ELb1ELi128EEEEEEEEEvNT_6ParamsE)
        /*00d4*/ 	.word	0x00000000


	//----- nvinfo : EIATTR_REGCOUNT
	.align		4
.L_46:
        /*00d8*/ 	.byte	0x04, 0x2f
        /*00da*/ 	.short	(.L_48 - .L_47)
	.align		4
.L_47:
        /*00dc*/ 	.word	index@(_ZN7cutlass13device_kernelIN5flash19enable_sm80_to_sm89INS1_16FlashAttnFwdSm80INS1_25CollectiveMainloopFwdSm80ILi4ELi1ELb0EN4cute5tupleIJNS5_1CILi128EEENS7_ILi48EEENS7_ILi96EEEEEELi96ENS_10bfloat16_tEfNS_4arch4Sm80ELb1ELb0ELb1ELb1ELb1ELb1ELb1ELb1EEENS1_21CollectiveEpilogueFwdINS6_IJS8_SA_S9_EEENS6_IJNS7_ILi1EEESI_SI_EEESC_SE_Li128ELb1ELb1ELb1ELb0EEENS1_36VarlenDynamicPersistentTileSchedulerILi128ELi48ELi128ELi128ELb1ELb1ELb0ELb1ELb1ELb1EEEEEEEEEvNT_6ParamsE)
        /*00e0*/ 	.word	0x00000004


	//----- nvinfo : EIATTR_FRAME_SIZE
	.align		4
.L_48:
        /*00e4*/ 	.byte	0x04, 0x11
        /*00e6*/ 	.short	(.L_50 - .L_49)
	.align		4
.L_49:
        /*00e8*/ 	.word	index@(_ZN7cutlass13device_kernelIN5flash19enable_sm80_to_sm89INS1_16FlashAttnFwdSm80INS1_25CollectiveMainloopFwdSm80ILi4ELi1ELb0EN4cute5tupleIJNS5_1CILi128EEENS7_ILi48EEENS7_ILi96EEEEEELi96ENS_10bfloat16_tEfNS_4arch4Sm80ELb1ELb0ELb1ELb1ELb1ELb1ELb1ELb1EEENS1_21CollectiveEpilogueFwdINS6_IJS8_SA_S9_EEENS6_IJNS7_ILi1EEESI_SI_EEESC_SE_Li128ELb1ELb1ELb1ELb0EEENS1_36VarlenDynamicPersistentTileSchedulerILi128ELi48ELi128ELi128ELb1ELb1ELb0ELb1ELb1ELb1EEEEEEEEEvNT_6ParamsE)
        /*00ec*/ 	.word	0x00000000


	//----- nvinfo : EIATTR_REGCOUNT
	.align		4
.L_50:
        /*00f0*/ 	.byte	0x04, 0x2f
        /*00f2*/ 	.short	(.L_52 - .L_51)
	.align		4
.L_51:
        /*00f4*/ 	.word	index@(_ZN7cutlass13device_kernelIN5flash19enable_sm80_to_sm89INS1_16FlashAttnFwdSm80INS1_25CollectiveMainloopFwdSm80ILi4ELi1ELb0EN4cute5tupleIJNS5_1CILi128EEENS7_ILi48EEENS7_ILi96EEEEEELi96ENS_10bfloat16_tEfNS_4arch4Sm80ELb1ELb0ELb1ELb1ELb1ELb0ELb1ELb1EEENS1_21CollectiveEpilogueFwdINS6_IJS8_SA_S9_EEENS6_IJNS7_ILi1EEESI_SI_EEESC_SE_Li128ELb1ELb1ELb1ELb0EEENS1_36VarlenDynamicPersistentTileSchedulerILi128ELi48ELi128ELi128ELb1ELb1ELb0ELb1ELb1ELb1EEEEEEEEEvNT_6ParamsE)
        /*00f8*/ 	.word	0x00000004


	//----- nvinfo : EIATTR_FRAME_SIZE
	.align		4
.L_52:
        /*00fc*/ 	.byte	0x04, 0x11
        /*00fe*/ 	.short	(.L_54 - .L_53)
	.align		4
.L_53:
        /*0100*/ 	.word	index@(_ZN7cutlass13device_kernelIN5flash19enable_sm80_to_sm89INS1_16FlashAttnFwdSm80INS1_25CollectiveMainloopFwdSm80ILi4ELi1ELb0EN4cute5tupleIJNS5_1CILi128EEENS7_ILi48EEENS7_ILi96EEEEEELi96ENS_10bfloat16_tEfNS_4arch4Sm80ELb1ELb0ELb1ELb1ELb1ELb0ELb1ELb1EEENS1_21CollectiveEpilogueFwdINS6_IJS8_SA_S9_EEENS6_IJNS7_ILi1EEESI_SI_EEESC_SE_Li128ELb1ELb1ELb1ELb0EEENS1_36VarlenDynamicPersistentTileSchedulerILi128ELi48ELi128ELi128ELb1ELb1ELb0ELb1ELb1ELb1EEEEEEEEEvNT_6ParamsE)
        /*0104*/ 	.word	0x00000000


	//----- nvinfo : EIATTR_REGCOUNT
	.align		4
.L_54:
        /*0108*/ 	.byte	0x04, 0x2f
        /*010a*/ 	.short	(.L_56 - .L_55)
	.align		4
.L_55:
        /*010c*/ 	.word	index@(_ZN7cutlass13device_kernelIN5flash19enable_sm80_to_sm89INS1_16FlashAttnFwdSm80INS1_25CollectiveMainloopFwdSm80ILi4ELi1ELb0EN4cute5tupleIJNS5_1CILi128EEENS7_ILi64EEENS7_ILi96EEEEEELi96ENS_10bfloat16_tEfNS_4arch4Sm80ELb1ELb0ELb1ELb0ELb1ELb0ELb1ELb1EEENS1_21CollectiveEpilogueFwdINS6_IJS8_SA_S9_EEENS6_IJNS7_ILi1EEESI_SI_EEESC_SE_Li128ELb0ELb1ELb1ELb0EEENS1_30DynamicPersistentTileSchedulerILi128ELi128ELb1ELb1ELb0EEEEEEEEEvNT_6ParamsE)
        /*0110*/ 	.word	0x00000004


	//----- nvinfo : EIATTR_FRAME_SIZE
	.align		4
.L_56:
        /*0114*/ 	.byte	0x04, 0x11
        /*0116*/ 	.short	(.L_58 - .L_57)
	.align		4
.L_57:
        /*0118*/ 	.word	index@(_ZN7cutlass13device_kernelIN5flash19enable_sm80_to_sm89INS1_16FlashAttnFwdSm80INS1_25CollectiveMainloopFwdSm80ILi4ELi1ELb0EN4cute5tupleIJNS5_1CILi128EEENS7_ILi64EEENS7_ILi96EEEEEELi96ENS_10bfloat16_tEfNS_4arch4Sm80ELb1ELb0ELb1ELb0ELb1ELb0ELb1ELb1EEENS1_21CollectiveEpilogueFwdINS6_IJS8_SA_S9_EEENS6_IJNS7_ILi1EEESI_SI_EEESC_SE_Li128ELb0ELb1ELb1ELb0EEENS1_30DynamicPersistentTileSchedulerILi128ELi128ELb1ELb1ELb0EEEEEEEEEvNT_6ParamsE)
        /*011c*/ 	.word	0x00000000


	//----- nvinfo : EIATTR_REGCOUNT
	.align		4
.L_58:
        /*0120*/ 	.byte	0x04, 0x2f
        /*0122*/ 	.short	(.L_60 - .L_59)
	.align		4
.L_59:
        /*0124*/ 	.word	index@(_ZN7cutlass13device_kernelIN5flash19enable_sm80_to_sm89INS1_16FlashAttnFwdSm80INS1_25CollectiveMainloopFwdSm80ILi4ELi1ELb0EN4cute5tupleIJNS5_1CILi128EEENS7_ILi48EEENS7_ILi96EEEEEELi96ENS_10bfloat16_tEfNS_4arch4Sm80ELb0ELb1ELb1ELb1ELb1ELb1ELb1ELb1EEENS1_21CollectiveEpilogueFwdINS6_IJS8_SA_S9_EEENS6_IJNS7_ILi1EEESI_SI_EEESC_SE_Li128ELb1ELb1ELb1ELb0EEENS1_36VarlenDynamicPersistentTileSchedulerILi128ELi48ELi128ELi128ELb1ELb1ELb0ELb1ELb0ELb1EEEEEEEEEvNT_6ParamsE)
        /*0128*/ 	.word	0x00000004


	//----- nvinfo : EIATTR_FRAME_SIZE
	.align		4
.L_60:
        /*012c*/ 	.byte	0x04, 0x11
        /*012e*/ 	.short	(.L_62 - .L_61)
	.align		4
.L_61:
        /*0130*/ 	.word	index@(_ZN7cutlass13device_kernelIN5flash19enable_sm80_to_sm89INS1_16FlashAttnFwdSm80INS1_25CollectiveMainloopFwdSm80ILi4ELi1ELb0EN4cute5tupleIJNS5_1CILi128EEENS7_ILi48EEENS7_ILi96EEEEEELi96ENS_10bfloat16_tEfNS_4arch4Sm80ELb0ELb1ELb1ELb1ELb1ELb1ELb1ELb1EEENS1_21CollectiveEpilogueFwdINS6_IJS8_SA_S9_EEENS6_IJNS7_ILi1EEESI_SI_EEESC_SE_Li128ELb1ELb1ELb1ELb0EEENS1_36VarlenDynamicPersistentTileSchedulerILi128ELi48ELi128ELi128ELb1ELb1ELb0ELb1ELb0ELb1EEEEEEEEEvNT_6ParamsE)
        /*0134*/ 	.word	0x00000000


	//----- nvinfo : EIATTR_REGCOUNT
	.align		4
.L_62:
        /*0138*/ 	.byte	0x04, 0x2f
        /*013a*/ 	.short	(.L_64 - .L_63)
	.align		4
.L_63:
        /*013c*/ 	.word	index@(_ZN7cutlass13device_kernelIN5flash19enable_sm80_to_sm89INS1_16FlashAttnFwdSm80INS1_25CollectiveMainloopFwdSm80ILi4ELi1ELb0EN4cute5tupleIJNS5_1CILi128EEENS7_ILi48EEENS7_ILi96EEEEEELi96ENS_10bfloat16_tEfNS_4arch4Sm80ELb0ELb1ELb1ELb1ELb1ELb0ELb1ELb1EEENS1_21CollectiveEpilogueFwdINS6_IJS8_SA_S9_EEENS6_IJNS7_ILi1EEESI_SI_EEESC_SE_Li128ELb1ELb1ELb1ELb0EEENS1_36VarlenDynamicPersistentTileSchedulerILi128ELi48ELi128ELi128ELb1ELb1ELb0ELb1ELb0ELb1EEEEEEEEEvNT_6ParamsE)
        /*0140*/ 	.word	0x00000004


	//----- nvinfo : EIATTR_FRAME_SIZE
	.align		4
.L_64:
        /*0144*/ 	.byte	0x04, 0x11
        /*0146*/ 	.short	(.L_66 - .L_65)
	.align		4
.L_65:
        /*0148*/ 	.word	index@(_ZN7cutlass13device_kernelIN5flash19enable_sm80_to_sm89INS1_16FlashAttnFwdSm80INS1_25CollectiveMainloopFwdSm80ILi4ELi1ELb0EN4cute5tupleIJNS5_1CILi128EEENS7_ILi48EEENS7_ILi96EEEEEELi96ENS_10bfloat16_tEfNS_4arch4Sm80ELb0ELb1ELb1ELb1ELb1ELb0ELb1ELb1EEENS1_21CollectiveEpilogueFwdINS6_IJS8_SA_S9_EEENS6_IJNS7_ILi1EEESI_SI_EEESC_SE_Li128ELb1ELb1ELb1ELb0EEENS1_36VarlenDynamicPersistentTileSchedulerILi128ELi48ELi128ELi128ELb1ELb1ELb0ELb1ELb0ELb1EEEEEEEEEvNT_6ParamsE)
        /*014c*/ 	.word	0x00000000


	//----- nvinfo : EIATTR_REGCOUNT
	.align		4
.L_66:
        /*0150*/ 	.byte	0x04, 0x2f
        /*0152*/ 	.short	(.L_68 - .L_67)
	.align		4
.L_67:
        /*0154*/ 	.word	index@(_ZN7cutlass13device_kernelIN5flash19enable_sm80_to_sm89INS1_16FlashAttnFwdSm80INS1_25CollectiveMainloopFwdSm80ILi4ELi1ELb0EN4cute5tupleIJNS5_1CILi128EEENS7_ILi48EEENS7_ILi96EEEEEELi96ENS_10bfloat16_tEfNS_4arch4Sm80ELb0ELb1ELb1ELb0ELb1ELb0ELb1ELb1EEENS1_21CollectiveEpilogueFwdINS6_IJS8_SA_S9_EEENS6_IJNS7_ILi1EEESI_SI_EEESC_SE_Li128ELb0ELb1ELb1ELb0EEENS1_19SingleTileSchedulerILb0ELb1ELb1ELi128EEEEEEEEEvNT_6ParamsE)
        /*0158*/ 	.word	0x00000004


	//----- nvinfo : EIATTR_FRAME_SIZE
	.align		4
.L_68:
        /*015c*/ 	.byte	0x04, 0x11
        /*015e*/ 	.short	(.L_70 - .L_69)
	.align		4
.L_69:
        /*0160*/ 	.word	index@(_ZN7cutlass13device_kernelIN5flash19enable_sm80_to_sm89INS1_16FlashAttnFwdSm80INS1_25CollectiveMainloopFwdSm80ILi4ELi1ELb0EN4cute5tupleIJNS5_1CILi128EEENS7_ILi48EEENS7_ILi96EEEEEELi96ENS_10bfloat16_tEfNS_4arch4Sm80ELb0ELb1ELb1ELb0ELb1ELb0ELb1ELb1EEENS1_21CollectiveEpilogueFwdINS6_IJS8_SA_S9_EEENS6_IJNS7_ILi1EEESI_SI_EEESC_SE_Li128ELb0ELb1ELb1ELb0EEENS1_19SingleTileSchedulerILb0ELb1ELb1ELi128EEEEEEEEEvNT_6ParamsE)
        /*0164*/ 	.word	0x00000000


	//----- nvinfo : EIATTR_REGCOUNT
	.align		4
.L_70:
        /*0168*/ 	.byte	0x04, 0x2f
        /*016a*/ 	.short	(.L_72 - .L_71)
	.align		4
.L_71:
        /*016c*/ 	.word	index@(_ZN7cutlass13device_kernelIN5flash19enable_sm80_to_sm89INS1_16FlashAttnFwdSm80INS1_25CollectiveMainloopFwdSm80ILi4ELi1ELb0EN4cute5tupleIJNS5_1CILi128EEENS7_ILi48EEENS7_ILi96EEEEEELi96ENS_10bfloat16_tEfNS_4arch4Sm80ELb0ELb0ELb1ELb1ELb1ELb1ELb1ELb1EEENS1_21CollectiveEpilogueFwdINS6_IJS8_SA_S9_EEENS6_IJNS7_ILi1EEESI_SI_EEESC_SE_Li128ELb1ELb1ELb1ELb0EEENS1_36VarlenDynamicPersistentTileSchedulerILi128ELi48ELi128ELi128ELb1ELb1ELb0ELb0ELb1ELb1EEEEEEEEEvNT_6ParamsE)
        /*0170*/ 	.word	0x00000004


	//----- nvinfo : EIATTR_FRAME_SIZE
	.align		4
.L_72:
        /*0174*/ 	.byte	0x04, 0x11
        /*0176*/ 	.short	(.L_74 - .L_73)
	.align		4
.L_73:
        /*0178*/ 	.word	index@(_ZN7cutlass13device_kernelIN5flash19enable_sm80_to_sm89INS1_16FlashAttnFwdSm80INS1_25CollectiveMainloopFwdSm80ILi4ELi1ELb0EN4cute5tupleIJNS5_1CILi128EEENS7_ILi48EEENS7_ILi96EEEEEELi96ENS_10bfloat16_tEfNS_4arch4Sm80ELb0ELb0ELb1ELb1ELb1ELb1ELb1ELb1EEENS1_21CollectiveEpilogueFwdINS6_IJS8_SA_S9_EEENS6_IJNS7_ILi1EEESI_SI_EEESC_SE_Li128ELb1ELb1ELb1ELb0EEENS1_36VarlenDynamicPersistentTileSchedulerILi128ELi48ELi128ELi128ELb1ELb1ELb0ELb0ELb1ELb1EEEEEEEEEvNT_6ParamsE)
        /*017c*/ 	.word	0x00000000


	//----- nvinfo : EIATTR_REGCOUNT
	.align		4
.L_74:
        /*0180*/ 	.byte	0x04, 0x2f
        /*0182*/ 	.short	(.L_76 - .L_75)
	.align		4
.L_75:
        /*0184*/ 	.word	index@(_ZN7cutlass13device_kernelIN5flash19enable_sm80_to_sm89INS1_16FlashAttnFwdSm80INS1_25CollectiveMainloopFwdSm80ILi4ELi1ELb0EN4cute5tupleIJNS5_1CILi128EEENS7_ILi48EEENS7_ILi96EEEEEELi96ENS_10bfloat16_tEfNS_4arch4Sm80ELb0ELb0ELb1ELb1ELb1ELb0ELb1ELb1EEENS1_21CollectiveEpilogueFwdINS6_IJS8_SA_S9_EEENS6_IJNS7_ILi1EEESI_SI_EEESC_SE_Li128ELb1ELb1ELb1ELb0EEENS1_36VarlenDynamicPersistentTileSchedulerILi128ELi48ELi128ELi128ELb1ELb1ELb0ELb0ELb1ELb1EEEEEEEEEvNT_6ParamsE)
        /*0188*/ 	.word	0x00000004


	//----- nvinfo : EIATTR_FRAME_SIZE
	.align		4
.L_76:
        /*018c*/ 	.byte	0x04, 0x11
        /*018e*/ 	.short	(.L_78 - .L_77)
	.align		4
.L_77:
        /*0190*/ 	.word	index@(_ZN7cutlass13device_kernelIN5flash19enable_sm80_to_sm89INS1_16FlashAttnFwdSm80INS1_25CollectiveMainloopFwdSm80ILi4ELi1ELb0EN4cute5tupleIJNS5_1CILi128EEENS7_ILi48EEENS7_ILi96EEEEEELi96ENS_10bfloat16_tEfNS_4arch4Sm80ELb0ELb0ELb1ELb1ELb1ELb0ELb1ELb1EEENS1_21CollectiveEpilogueFwdINS6_IJS8_SA_S9_EEENS6_IJNS7_ILi1EEESI_SI_EEESC_SE_Li128ELb1ELb1ELb1ELb0EEENS1_36VarlenDynamicPersistentTileSchedulerILi128ELi48ELi128ELi128ELb1ELb1ELb0ELb0ELb1ELb1EEEEEEEEEvNT_6ParamsE)
        /*0194*/ 	.word	0x00000000


	//----- nvinfo : EIATTR_REGCOUNT
	.align		4
.L_78:
        /*0198*/ 	.byte	0x04, 0x2f
        /*019a*/ 	.short	(.L_80 - .L_79)
	.align		4
.L_79:
        /*019c*/ 	.word	index@(_ZN7cutlass13device_kernelIN5flash19enable_sm80_to_sm89INS1_16FlashAttnFwdSm80INS1_25CollectiveMainloopFwdSm80ILi4ELi1ELb0EN4cute5tupleIJNS5_1CILi128EEENS7_ILi64EEENS7_ILi96EEEEEELi96ENS_10bfloat16_tEfNS_4arch4Sm80ELb0ELb0ELb1ELb0ELb1ELb0ELb1ELb1EEENS1_21CollectiveEpilogueFwdINS6_IJS8_SA_S9_EEENS6_IJNS7_ILi1EEESI_SI_EEESC_SE_Li128ELb0ELb1ELb1ELb0EEENS1_19SingleTileSchedulerILb0ELb1ELb1ELi128EEEEEEEEEvNT_6ParamsE)
        /*01a0*/ 	.word	0x00000004


	//----- nvinfo : EIATTR_FRAME_SIZE
	.align		4
.L_80:
        /*01a4*/ 	.byte	0x04, 0x11
        /*01a6*/ 	.short	(.L_82 - .L_81)
	.align		4
.L_81:
        /*01a8*/ 	.word	index@(_ZN7cutlass13device_kernelIN5flash19enable_sm80_to_sm89INS1_16FlashAttnFwdSm80INS1_25CollectiveMainloopFwdSm80ILi4ELi1ELb0EN4cute5tupleIJNS5_1CILi128EEENS7_ILi64EEENS7_ILi96EEEEEELi96ENS_10bfloat16_tEfNS_4arch4Sm80ELb0ELb0ELb1ELb0ELb1ELb0ELb1ELb1EEENS1_21CollectiveEpilogueFwdINS6_IJS8_SA_S9_EEENS6_IJNS7_ILi1EEESI_SI_EEESC_SE_Li128ELb0ELb1ELb1ELb0EEENS1_19SingleTileSchedulerILb0ELb1ELb1ELi128EEEEEEEEEvNT_6ParamsE)
        /*01ac*/ 	.word	0x00000000


	//----- nvinfo : EIATTR_MIN_STACK_SIZE
	.align		4
.L_82:
        /*01b0*/ 	.byte	0x04, 0x12
        /*01b2*/ 	.short	(.L_84 - .L_83)
	.align		4
.L_83:
        /*01b4*/ 	.word	index@(_ZN7cutlass13device_kernelIN5flash19enable_sm80_to_sm89INS1_16FlashAttnFwdSm80INS1_25CollectiveMainloopFwdSm80ILi4ELi1ELb0EN4cute5tupleIJNS5_1CILi128EEENS7_ILi64EEENS7_ILi96EEEEEELi96ENS_10bfloat16_tEfNS_4arch4Sm80ELb0ELb0ELb1ELb0ELb1ELb0ELb1ELb1EEENS1_21CollectiveEpilogueFwdINS6_IJS8_SA_S9_EEENS6_IJNS7_ILi1EEESI_SI_EEESC_SE_Li128ELb0ELb1ELb1ELb0EEENS1_19SingleTileSchedulerILb0ELb1ELb1ELi128EEEEEEEEEvNT_6ParamsE)
        /*01b8*/ 	.word	0x00000000


	//----- nvinfo : EIATTR_MIN_STACK_SIZE
	.align		4
.L_84:
        /*01bc*/ 	.byte	0x04, 0x12
        /*01be*/ 	.short	(.L_86 - .L_85)
	.align		4
.L_85:
        /*01c0*/ 	.word	index@(_ZN7cutlass13device_kernelIN5flash19enable_sm80_to_sm89INS1_16FlashAttnFwdSm80INS1_25CollectiveMainloopFwdSm80ILi4ELi1ELb0EN4cute5tupleIJNS5_1CILi128EEENS7_ILi48EEENS7_ILi96EEEEEELi96ENS_10bfloat16_tEfNS_4arch4Sm80ELb0ELb0ELb1ELb1ELb1ELb0ELb1ELb1EEENS1_21CollectiveEpilogueFwdINS6_IJS8_SA_S9_EEENS6_IJNS7_ILi1EEESI_SI_EEESC_SE_Li128ELb1ELb1ELb1ELb0EEENS1_36VarlenDynamicPersistentTileSchedulerILi128ELi48ELi128ELi128ELb1ELb1ELb0ELb0ELb1ELb1EEEEEEEEEvNT_6ParamsE)
        /*01c4*/ 	.word	0x00000000


	//----- nvinfo : EIATTR_MIN_STACK_SIZE
	.align		4
.L_86:
        /*01c8*/ 	.byte	0x04, 0x12
        /*01ca*/ 	.short	(.L_88 - .L_87)
	.align		4
.L_87:
        /*01cc*/ 	.word	index@(_ZN7cutlass13device_kernelIN5flash19enable_sm80_to_sm89INS1_16FlashAttnFwdSm80INS1_25CollectiveMainloopFwdSm80ILi4ELi1ELb0EN4cute5tupleIJNS5_1CILi128EEENS7_ILi48EEENS7_ILi96EEEEEELi96ENS_10bfloat16_tEfNS_4arch4Sm80ELb0ELb0ELb1ELb1ELb1ELb1ELb1ELb1EEENS1_21CollectiveEpilogueFwdINS6_IJS8_SA_S9_EEENS6_IJNS7_ILi1EEESI_SI_EEESC_SE_Li128ELb1ELb1ELb1ELb0EEENS1_36VarlenDynamicPersistentTileSchedulerILi128ELi48ELi128ELi128ELb1ELb1ELb0ELb0ELb1ELb1EEEEEEEEEvNT_6ParamsE)
        /*01d0*/ 	.word	0x00000000


	//----- nvinfo : EIATTR_MIN_STACK_SIZE
	.align		4
.L_88:
        /*01d4*/ 	.byte	0x04, 0x12
        /*01d6*/ 	.short	(.L_90 - .L_89)
	.align		4
.L_89:
        /*01d8*/ 	.word	index@(_ZN7cutlass13device_kernelIN5flash19enable_sm80_to_sm89INS1_16FlashAttnFwdSm80INS1_25CollectiveMainloopFwdSm80ILi4ELi1ELb0EN4cute5tupleIJNS5_1CILi128EEENS7_ILi48EEENS7_ILi96EEEEEELi96ENS_10bfloat16_tEfNS_4arch4Sm80ELb0ELb1ELb1ELb0ELb1ELb0ELb1ELb1EEENS1_21CollectiveEpilogueFwdINS6_IJS8_SA_S9_EEENS6_IJNS7_ILi1EEESI_SI_EEESC_SE_Li128ELb0ELb1ELb1ELb0EEENS1_19SingleTileSchedulerILb0ELb1ELb1ELi128EEEEEEEEEvNT_6ParamsE)
        /*01dc*/ 	.word	0x00000000


	//----- nvinfo : EIATTR_MIN_STACK_SIZE
	.align		4
.L_90:
        /*01e0*/ 	.byte	0x04, 0x12
        /*01e2*/ 	.short	(.L_92 - .L_91)
	.align		4
.L_91:
        /*01e4*/ 	.word	index@(_ZN7cutlass13device_kernelIN5flash19enable_sm80_to_sm89INS1_16FlashAttnFwdSm80INS1_25CollectiveMainloopFwdSm80ILi4ELi1ELb0EN4cute5tupleIJNS5_1CILi128EEENS7_ILi48EEENS7_ILi96EEEEEELi96ENS_10bfloat16_tEfNS_4arch4Sm80ELb0ELb1ELb1ELb1ELb1ELb0ELb1ELb1EEENS1_21CollectiveEpilogueFwdINS6_IJS8_SA_S9_EEENS6_IJNS7_ILi1EEESI_SI_EEESC_SE_Li128ELb1ELb1ELb1ELb0EEENS1_36VarlenDynamicPersistentTileSchedulerILi128ELi48ELi128ELi128ELb1ELb1ELb0ELb1ELb0ELb1EEEEEEEEEvNT_6ParamsE)
        /*01e8*/ 	.word	0x00000000


	//----- nvinfo : EIATTR_MIN_STACK_SIZE
	.align		4
.L_92:
        /*01ec*/ 	.byte	0x04, 0x12
        /*01ee*/ 	.short	(.L_94 - .L_93)
	.align		4
.L_93:
        /*01f0*/ 	.word	index@(_ZN7cutlass13device_kernelIN5flash19enable_sm80_to_sm89INS1_16FlashAttnFwdSm80INS1_25CollectiveMainloopFwdSm80ILi4ELi1ELb0EN4cute5tupleIJNS5_1CILi128EEENS7_ILi48EEENS7_ILi96EEEEEELi96ENS_10bfloat16_tEfNS_4arch4Sm80ELb0ELb1ELb1ELb1ELb1ELb1ELb1ELb1EEENS1_21CollectiveEpilogueFwdINS6_IJS8_SA_S9_EEENS6_IJNS7_ILi1EEESI_SI_EEESC_SE_Li128ELb1ELb1ELb1ELb0EEENS1_36VarlenDynamicPersistentTileSchedulerILi128ELi48ELi128ELi128ELb1ELb1ELb0ELb1ELb0ELb1EEEEEEEEEvNT_6ParamsE)
        /*01f4*/ 	.word	0x00000000


	//----- nvinfo : EIATTR_MIN_STACK_SIZE
	.align		4
.L_94:
        /*01f8*/ 	.byte	0x04, 0x12
        /*01fa*/ 	.short	(.L_96 - .L_95)
	.align		4
.L_95:
        /*01fc*/ 	.word	index@(_ZN7cutlass13device_kernelIN5flash19enable_sm80_to_sm89INS1_16FlashAttnFwdSm80INS1_25CollectiveMainloopFwdSm80ILi4ELi1ELb0EN4cute5tupleIJNS5_1CILi128EEENS7_ILi64EEENS7_ILi96EEEEEELi96ENS_10bfloat16_tEfNS_4arch4Sm80ELb1ELb0ELb1ELb0ELb1ELb0ELb1ELb1EEENS1_21CollectiveEpilogueFwdINS6_IJS8_SA_S9_EEENS6_IJNS7_ILi1EEESI_SI_EEESC_SE_Li128ELb0ELb1ELb1ELb0EEENS1_30DynamicPersistentTileSchedulerILi128ELi128ELb1ELb1ELb0EEEEEEEEEvNT_6ParamsE)
        /*0200*/ 	.word	0x00000000


	//----- nvinfo : EIATTR_MIN_STACK_SIZE
	.align		4
.L_96:
        /*0204*/ 	.byte	0x04, 0x12
        /*0206*/ 	.short	(.L_98 - .L_97)
	.align		4
.L_97:
        /*0208*/ 	.word	index@(_ZN7cutlass13device_kernelIN5flash19enable_sm80_to_sm89INS1_16FlashAttnFwdSm80INS1_25CollectiveMainloopFwdSm80ILi4ELi1ELb0EN4cute5tupleIJNS5_1CILi128EEENS7_ILi48EEENS7_ILi96EEEEEELi96ENS_10bfloat16_tEfNS_4arch4Sm80ELb1ELb0ELb1ELb1ELb1ELb0ELb1ELb1EEENS1_21CollectiveEpilogueFwdINS6_IJS8_SA_S9_EEENS6_IJNS7_ILi1EEESI_SI_EEESC_SE_Li128ELb1ELb1ELb1ELb0EEENS1_36VarlenDynamicPersistentTileSchedulerILi128ELi48ELi128ELi128ELb1ELb1ELb0ELb1ELb1ELb1EEEEEEEEEvNT_6ParamsE)
        /*020c*/ 	.word	0x00000000


	//----- nvinfo : EIATTR_MIN_STACK_SIZE
	.align		4
.L_98:
        /*0210*/ 	.byte	0x04, 0x12
        /*0212*/ 	.short	(.L_100 - .L_99)
	.align		4
.L_99:
        /*0214*/ 	.word	index@(_ZN7cutlass13device_kernelIN5flash19enable_sm80_to_sm89INS1_16FlashAttnFwdSm80INS1_25CollectiveMainloopFwdSm80ILi4ELi1ELb0EN4cute5tupleIJNS5_1CILi128EEENS7_ILi48EEENS7_ILi96EEEEEELi96ENS_10bfloat16_tEfNS_4arch4Sm80ELb1ELb0ELb1ELb1ELb1ELb1ELb1ELb1EEENS1_21CollectiveEpilogueFwdINS6_IJS8_SA_S9_EEENS6_IJNS7_ILi1EEESI_SI_EEESC_SE_Li128ELb1ELb1ELb1ELb0EEENS1_36VarlenDynamicPersistentTileSchedulerILi128ELi48ELi128ELi128ELb1ELb1ELb0ELb1ELb1ELb1EEEEEEEEEvNT_6ParamsE)
        /*0218*/ 	.word	0x00000000


	//----- nvinfo : EIATTR_MIN_STACK_SIZE
	.align		4
.L_100:
        /*021c*/ 	.byte	0x04, 0x12
        /*021e*/ 	.short	(.L_102 - .L_101)
	.align		4
.L_101:
        /*0220*/ 	.word	index@(_ZN7cutlass13device_kernelIN5flash19enable_sm80_to_sm89INS1_16FlashAttnFwdSm80INS1_25CollectiveMainloopFwdSm80ILi4ELi1ELb0EN4cute5tupleIJNS5_1CILi128EEENS7_ILi64EEENS7_ILi96EEEEEELi96ENS_10bfloat16_tEfNS_4arch4Sm80ELb0ELb0ELb0ELb0ELb1ELb0ELb1ELb1EEENS1_21CollectiveEpilogueFwdINS6_IJS8_SA_S9_EEENS6_IJNS7_ILi1EEESI_SI_EEESC_SE_Li128ELb0ELb1ELb1ELb0EEENS1_19SingleTileSchedulerILb0ELb1ELb1ELi128EEEEEEEEEvNT_6ParamsE)
        /*0224*/ 	.word	0x00000000


	//----- nvinfo : EIATTR_MIN_STACK_SIZE
	.align		4
.L_102:
        /*0228*/ 	.byte	0x04, 0x12
        /*022a*/ 	.short	(.L_104 - .L_103)
	.align		4
.L_103:
        /*022c*/ 	.word	index@(_ZN7cutlass13device_kernelIN5flash19enable_sm80_to_sm89INS1_16FlashAttnFwdSm80INS1_25CollectiveMainloopFwdSm80ILi4ELi1ELb0EN4cute5tupleIJNS5_1CILi128EEENS7_ILi48EEENS7_ILi96EEEEEELi96ENS_10bfloat16_tEfNS_4arch4Sm80ELb0ELb0ELb0ELb1ELb1ELb0ELb1ELb1EEENS1_21CollectiveEpilogueFwdINS6_IJS8_SA_S9_EEENS6_IJNS7_ILi1EEESI_SI_EEESC_SE_Li128ELb1ELb1ELb1ELb0EEENS1_36VarlenDynamicPersistentTileSchedulerILi128ELi48ELi128ELi128ELb1ELb1ELb0ELb0ELb1ELb1EEEEEEEEEvNT_6ParamsE)
        /*0230*/ 	.word	0x00000000


	//----- nvinfo : EIATTR_MIN_STACK_SIZE
	.align		4
.L_104:
        /*0234*/ 	.byte	0x04, 0x12
        /*0236*/ 	.short	(.L_106 - .L_105)
	.align		4
.L_105:
        /*0238*/ 	.word	index@(_ZN7cutlass13device_kernelIN5flash19enable_sm80_to_sm89INS1_16FlashAttnFwdSm80INS1_25CollectiveMainloopFwdSm80ILi4ELi1ELb0EN4cute5tupleIJNS5_1CILi128EEENS7_ILi48EEENS7_ILi96EEEEEELi96ENS_10bfloat16_tEfNS_4arch4Sm80ELb0ELb0ELb0ELb1ELb1ELb1ELb1ELb1EEENS1_21CollectiveEpilogueFwdINS6_IJS8_SA_S9_EEENS6_IJNS7_ILi1EEESI_SI_EEESC_SE_Li128ELb1ELb1ELb1ELb0EEENS1_36VarlenDynamicPersistentTileSchedulerILi128ELi48ELi128ELi128ELb1ELb1ELb0ELb0ELb1ELb1EEEEEEEEEvNT_6ParamsE)
        /*023c*/ 	.word	0x00000000


	//----- nvinfo : EIATTR_MIN_STACK_SIZE
	.align		4
.L_106:
        /*0240*/ 	.byte	0x04, 0x12
        /*0242*/ 	.short	(.L_108 - .L_107)
	.align		4
.L_107:
        /*0244*/ 	.word	index@(_ZN7cutlass13device_kernelIN5flash19enable_sm80_to_sm89INS1_16FlashAttnFwdSm80INS1_25CollectiveMainloopFwdSm80ILi4ELi1ELb0EN4cute5tupleIJNS5_1CILi128EEENS7_ILi48EEENS7_ILi96EEEEEELi96ENS_10bfloat16_tEfNS_4arch4Sm80ELb0ELb1ELb0ELb0ELb1ELb0ELb1ELb1EEENS1_21CollectiveEpilogueFwdINS6_IJS8_SA_S9_EEENS6_IJNS7_ILi1EEESI_SI_EEESC_SE_Li128ELb0ELb1ELb1ELb0EEENS1_19SingleTileSchedulerILb0ELb1ELb1ELi128EEEEEEEEEvNT_6ParamsE)
        /*0248*/ 	.word	0x00000000


	//----- nvinfo : EIATTR_MIN_STACK_SIZE
	.align		4
.L_108:
        /*024c*/ 	.byte	0x04, 0x12
        /*024e*/ 	.short	(.L_110 - .L_109)
	.align		4
.L_109:
        /*0250*/ 	.word	index@(_ZN7cutlass13device_kernelIN5flash19enable_sm80_to_sm89INS1_16FlashAttnFwdSm80INS1_25CollectiveMainloopFwdSm80ILi4ELi1ELb0EN4cute5tupleIJNS5_1CILi128EEENS7_ILi48EEENS7_ILi96EEEEEELi96ENS_10bfloat16_tEfNS_4arch4Sm80ELb0ELb1ELb0ELb1ELb1ELb0ELb1ELb1EEENS1_21CollectiveEpilogueFwdINS6_IJS8_SA_S9_EEENS6_IJNS7_ILi1EEESI_SI_EEESC_SE_Li128ELb1ELb1ELb1ELb0EEENS1_36VarlenDynamicPersistentTileSchedulerILi128ELi48ELi128ELi128ELb1ELb1ELb0ELb1ELb0ELb1EEEEEEEEEvNT_6ParamsE)
        /*0254*/ 	.word	0x00000000


	//----- nvinfo : EIATTR_MIN_STACK_SIZE
	.align		4
.L_110:
        /*0258*/ 	.byte	0x04, 0x12
        /*025a*/ 	.short	(.L_112 - .L_111)
	.align		4
.L_111:
        /*025c*/ 	.word	index@(_ZN7cutlass13device_kernelIN5flash19enable_sm80_to_sm89INS1_16FlashAttnFwdSm80INS1_25CollectiveMainloopFwdSm80ILi4ELi1ELb0EN4cute5tupleIJNS5_1CILi128EEENS7_ILi48EEENS7_ILi96EEEEEELi96ENS_10bfloat16_tEfNS_4arch4Sm80ELb0ELb1ELb0ELb1ELb1ELb1ELb1ELb1EEENS1_21CollectiveEpilogueFwdINS6_IJS8_SA_S9_EEENS6_IJNS7_ILi1EEESI_SI_EEESC_SE_Li128ELb1ELb1ELb1ELb0EEENS1_36VarlenDynamicPersistentTileSchedulerILi128ELi48ELi128ELi128ELb1ELb1ELb0ELb1ELb0ELb1EEEEEEEEEvNT_6ParamsE)
        /*0260*/ 	.word	0x00000000


	//----- nvinfo : EIATTR_MIN_STACK_SIZE
	.align		4
.L_112:
        /*0264*/ 	.byte	0x04, 0x12
        /*0266*/ 	.short	(.L_114 - .L_113)
	.align		4
.L_113:
        /*0268*/ 	.word	index@(_ZN7cutlass13device_kernelIN5flash19enable_sm80_to_sm89INS1_16FlashAttnFwdSm80INS1_25CollectiveMainloopFwdSm80ILi4ELi1ELb0EN4cute5tupleIJNS5_1CILi128EEENS7_ILi64EEENS7_ILi96EEEEEELi96ENS_10bfloat16_tEfNS_4arch4Sm80ELb1ELb0ELb0ELb0ELb1ELb0ELb1ELb1EEENS1_21CollectiveEpilogueFwdINS6_IJS8_SA_S9_EEENS6_IJNS7_ILi1EEESI_SI_EEESC_SE_Li128ELb0ELb1ELb1ELb0EEENS1_30DynamicPersistentTileSchedulerILi128ELi128ELb1ELb1ELb0EEEEEEEEEvNT_6ParamsE)
        /*026c*/ 	.word	0x00000000


	//----- nvinfo : EIATTR_MIN_STACK_SIZE
	.align		4
.L_114:
        /*0270*/ 	.byte	0x04, 0x12
        /*0272*/ 	.short	(.L_116 - .L_115)
	.align		4
.L_115:
        /*0274*/ 	.word	index@(_ZN7cutlass13device_kernelIN5flash19enable_sm80_to_sm89INS1_16FlashAttnFwdSm80INS1_25CollectiveMainloopFwdSm80ILi4ELi1ELb0EN4cute5tupleIJNS5_1CILi128EEENS7_ILi48EEENS7_ILi96EEEEEELi96ENS_10bfloat16_tEfNS_4arch4Sm80ELb1ELb0ELb0ELb1ELb1ELb0ELb1ELb1EEENS1_21CollectiveEpilogueFwdINS6_IJS8_SA_S9_EEENS6_IJNS7_ILi1EEESI_SI_EEESC_SE_Li128ELb1ELb1ELb1ELb0EEENS1_36VarlenDynamicPersistentTileSchedulerILi128ELi48ELi128ELi128ELb1ELb1ELb0ELb1ELb1ELb1EEEEEEEEEvNT_6ParamsE)
        /*0278*/ 	.word	0x00000000


	//----- nvinfo : EIATTR_MIN_STACK_SIZE
	.align		4
.L_116:
        /*027c*/ 	.byte	0x04, 0x12
        /*027e*/ 	.short	(.L_118 - .L_117)
	.align		4
.L_117:
        /*0280*/ 	.word	index@(_ZN7cutlass13device_kernelIN5flash19enable_sm80_to_sm89INS1_16FlashAttnFwdSm80INS1_25CollectiveMainloopFwdSm80ILi4ELi1ELb0EN4cute5tupleIJNS5_1CILi128EEENS7_ILi48EEENS7_ILi96EEEEEELi96ENS_10bfloat16_tEfNS_4arch4Sm80ELb1ELb0ELb0ELb1ELb1ELb1ELb1ELb1EEENS1_21CollectiveEpilogueFwdINS6_IJS8_SA_S9_EEENS6_IJNS7_ILi1EEESI_SI_EEESC_SE_Li128ELb1ELb1ELb1ELb0EEENS1_36VarlenDynamicPersistentTileSchedulerILi128ELi48ELi128ELi128ELb1ELb1ELb0ELb1ELb1ELb1EEEEEEEEEvNT_6ParamsE)
        /*0284*/ 	.word	0x00000000
.L_118:


//--------------------- .nv.compat                --------------------------
	.section	.nv.compat,"",@"SHT_CUDA_COMPAT_INFO"
	.align	4
        /*0000*/ 	.byte	0x02, 0x09, 0x01, 0x00, 0x02, 0x02, 0x01, 0x00, 0x02, 0x05, 0x05, 0x00, 0x03, 0x07, 0x01, 0x01
        /*0010*/ 	.byte	0x02, 0x03, 0x00, 0x00, 0x02, 0x06, 0x01, 0x00, 0x04, 0x0b, 0x08, 0x00, 0x00, 0x00, 0x00, 0x00
        /*0020*/ 	.byte	0x00, 0x00, 0x00, 0x00


//--------------------- .nv.info._ZN7cutlass13device_kernelIN5flash19enable_sm80_to_sm89INS1_16FlashAttnFwdSm80INS1_25CollectiveMainloopFwdSm80ILi4ELi1ELb0EN4cute5tupleIJNS5_1CILi128EEENS7_ILi64EEENS7_ILi96EEEEEELi96ENS_10bfloat16_tEfNS_4arch4Sm80ELb0ELb0ELb1ELb0ELb1ELb0ELb1ELb1EEENS1_21CollectiveEpilogueFwdINS6_IJS8_SA_S9_EEENS6_IJNS7_ILi1EEESI_SI_EEESC_SE_Li128ELb0ELb1ELb1ELb0EEENS1_19SingleTileSchedulerILb0ELb1ELb1ELi128EEEEEEEEEvNT_6ParamsE --------------------------
	.section	.nv.info._ZN7cutlass13device_kernelIN5flash19enable_sm80_to_sm89INS1_16FlashAttnFwdSm80INS1_25CollectiveMainloopFwdSm80ILi4ELi1ELb0EN4cute5tupleIJNS5_1CILi128EEENS7_ILi64EEENS7_ILi96EEEEEELi96ENS_10bfloat16_tEfNS_4arch4Sm80ELb0ELb0ELb1ELb0ELb1ELb0ELb1ELb1EEENS1_21CollectiveEpilogueFwdINS6_IJS8_SA_S9_EEENS6_IJNS7_ILi1EEESI_SI_EEESC_SE_Li128ELb0ELb1ELb1ELb0EEENS1_19SingleTileSchedulerILb0ELb1ELb1ELi128EEEEEEEEEvNT_6ParamsE,"",@"SHT_CUDA_INFO"
	.sectionflags	@""
	.align	4


	//----- nvinfo : EIATTR_CUDA_API_VERSION
	.align		4
        /*0000*/ 	.byte	0x04, 0x37
        /*0002*/ 	.short	(.L_120 - .L_119)
.L_119:
        /*0004*/ 	.word	0x00000082


	//----- nvinfo : EIATTR_KPARAM_INFO
	.align		4
.L_120:
        /*0008*/ 	.byte	0x04, 0x17
        /*000a*/ 	.short	(.L_122 - .L_121)
.L_121:
        /*000c*/ 	.word	0x00000000
        /*0010*/ 	.short	0x0000
        /*0012*/ 	.short	0x0000
        /*0014*/ 	.byte	0x00, 0xf0, 0x61, 0x10


	//----- nvinfo : EIATTR_SPARSE_MMA_MASK
	.align		4
.L_122:
        /*0018*/ 	.byte	0x03, 0x50
        /*001a*/ 	.short	0x0000


	//----- nvinfo : EIATTR_MAXREG_COUNT
	.align		4
        /*001c*/ 	.byte	0x03, 0x1b
        /*001e*/ 	.short	0x00ff


	//----- nvinfo : EIATTR_MERCURY_ISA_VERSION
	.align		4
        /*0020*/ 	.byte	0x03, 0x5f
        /*0022*/ 	.short	0x0101


	//----- nvinfo : EIATTR_EXIT_INSTR_OFFSETS
	.align		4
        /*0024*/ 	.byte	0x04, 0x1c
        /*0026*/ 	.short	(.L_124 - .L_123)


	//   ....[0]....
.L_123:
        /*0028*/ 	.word	0x00000010


	//----- nvinfo : EIATTR_MAX_THREADS
	.align		4
.L_124:
        /*002c*/ 	.byte	0x04, 0x05
        /*002e*/ 	.short	(.L_126 - .L_125)
.L_125:
        /*0030*/ 	.word	0x00000080
        /*0034*/ 	.word	0x00000001
        /*0038*/ 	.word	0x00000001


	//----- nvinfo : EIATTR_CBANK_PARAM_SIZE
	.align		4
.L_126:
        /*003c*/ 	.byte	0x03, 0x19
        /*003e*/ 	.short	0x0418


	//----- nvinfo : EIATTR_PARAM_CBANK
	.align		4
        /*0040*/ 	.byte	0x04, 0x0a
        /*0042*/ 	.short	(.L_128 - .L_127)
	.align		4
.L_127:
        /*0044*/ 	.word	index@(.nv.constant0._ZN7cutlass13device_kernelIN5flash19enable_sm80_to_sm89INS1_16FlashAttnFwdSm80INS1_25CollectiveMainloopFwdSm80ILi4ELi1ELb0EN4cute5tupleIJNS5_1CILi128EEENS7_ILi64EEENS7_ILi96EEEEEELi96ENS_10bfloat16_tEfNS_4arch4Sm80ELb0ELb0ELb1ELb0ELb1ELb0ELb1ELb1EEENS1_21CollectiveEpilogueFwdINS6_IJS8_SA_S9_EEENS6_IJNS7_ILi1EEESI_SI_EEESC_SE_Li128ELb0ELb1ELb1ELb0EEENS1_19SingleTileSchedulerILb0ELb1ELb1ELi128EEEEEEEEEvNT_6ParamsE)
        /*0048*/ 	.short	0x0210
        /*004a*/ 	.short	0x0418


	//----- nvinfo : EIATTR_SW_WAR
	.align		4
.L_128:
        /*004c*/ 	.byte	0x04, 0x36
        /*004e*/ 	.short	(.L_130 - .L_129)
.L_129:
        /*0050*/ 	.word	0x00000008
.L_130:


//--------------------- .nv.info._ZN7cutlass13device_kernelIN5flash19enable_sm80_to_sm89INS1_16FlashAttnFwdSm80INS1_25CollectiveMainloopFwdSm80ILi4ELi1ELb0EN4cute5tupleIJNS5_1CILi128EEENS7_ILi48EEENS7_ILi96EEEEEELi96ENS_10bfloat16_tEfNS_4arch4Sm80ELb0ELb0ELb1ELb1ELb1ELb0ELb1ELb1EEENS1_21CollectiveEpilogueFwdINS6_IJS8_SA_S9_EEENS6_IJNS7_ILi1EEESI_SI_EEESC_SE_Li128ELb1ELb1ELb1ELb0EEENS1_36VarlenDynamicPersistentTileSchedulerILi128ELi48ELi128ELi128ELb1ELb1ELb0ELb0ELb1ELb1EEEEEEEEEvNT_6ParamsE --------------------------
	.section	.nv.info._ZN7cutlass13device_kernelIN5flash19enable_sm80_to_sm89INS1_16FlashAttnFwdSm80INS1_25CollectiveMainloopFwdSm80ILi4ELi1ELb0EN4cute5tupleIJNS5_1CILi128EEENS7_ILi48EEENS7_ILi96EEEEEELi96ENS_10bfloat16_tEfNS_4arch4Sm80ELb0ELb0ELb1ELb1ELb1ELb0ELb1ELb1EEENS1_21CollectiveEpilogueFwdINS6_IJS8_SA_S9_EEENS6_IJNS7_ILi1EEESI_SI_EEESC_SE_Li128ELb1ELb1ELb1ELb0EEENS1_36VarlenDynamicPersistentTileSchedulerILi128ELi48ELi128ELi128ELb1ELb1ELb0ELb0ELb1ELb1EEEEEEEEEvNT_6ParamsE,"",@"SHT_CUDA_INFO"
	.sectionflags	@""
	.align	4


	//----- nvinfo : EIATTR_CUDA_API_VERSION
	.align		4
        /*0000*/ 	.byte	0x04, 0x37
        /*0002*/ 	.short	(.L_132 - .L_131)
.L_131:
        /*0004*/ 	.word	0x00000082


	//----- nvinfo : EIATTR_KPARAM_INFO
	.align		4
.L_132:
        /*0008*/ 	.byte	0x04, 0x17
        /*000a*/ 	.short	(.L_134 - .L_133)
.L_133:
        /*000c*/ 	.word	0x00000000
        /*0010*/ 	.short	0x0000
        /*0012*/ 	.short	0x0000
        /*0014*/ 	.byte	0x00, 0xf0, 0xe1, 0x10


	//----- nvinfo : EIATTR_SPARSE_MMA_MASK
	.align		4
.L_134:
        /*0018*/ 	.byte	0x03, 0x50
        /*001a*/ 	.short	0x0000


	//----- nvinfo : EIATTR_MAXREG_COUNT
	.align		4
        /*001c*/ 	.byte	0x03, 0x1b
        /*001e*/ 	.short	0x00ff


	//----- nvinfo : EIATTR_MERCURY_ISA_VERSION
	.align		4
        /*0020*/ 	.byte	0x03, 0x5f
        /*0022*/ 	.short	0x0101


	//----- nvinfo : EIATTR_EXIT_INSTR_OFFSETS
	.align		4
        /*0024*/ 	.byte	0x04, 0x1c
        /*0026*/ 	.short	(.L_136 - .L_135)


	//   ....[0]....
.L_135:
        /*0028*/ 	.word	0x00000010


	//----- nvinfo : EIATTR_MAX_THREADS
	.align		4
.L_136:
        /*002c*/ 	.byte	0x04, 0x05
        /*002e*/ 	.short	(.L_138 - .L_137)
.L_137:
        /*0030*/ 	.word	0x00000080
        /*0034*/ 	.word	0x00000001
        /*0038*/ 	.word	0x00000001


	//----- nvinfo : EIATTR_CBANK_PARAM_SIZE
	.align		4
.L_138:
        /*003c*/ 	.byte	0x03, 0x19
        /*003e*/ 	.short	0x0438


	//----- nvinfo : EIATTR_PARAM_CBANK
	.align		4
        /*0040*/ 	.byte	0x04, 0x0a
        /*0042*/ 	.short	(.L_140 - .L_139)
	.align		4
.L_139:
        /*0044*/ 	.word	index@(.nv.constant0._ZN7cutlass13device_kernelIN5flash19enable_sm80_to_sm89INS1_16FlashAttnFwdSm80INS1_25CollectiveMainloopFwdSm80ILi4ELi1ELb0EN4cute5tupleIJNS5_1CILi128EEENS7_ILi48EEENS7_ILi96EEEEEELi96ENS_10bfloat16_tEfNS_4arch4Sm80ELb0ELb0ELb1ELb1ELb1ELb0ELb1ELb1EEENS1_21CollectiveEpilogueFwdINS6_IJS8_SA_S9_EEENS6_IJNS7_ILi1EEESI_SI_EEESC_SE_Li128ELb1ELb1ELb1ELb0EEENS1_36VarlenDynamicPersistentTileSchedulerILi128ELi48ELi128ELi128ELb1ELb1ELb0ELb0ELb1ELb1EEEEEEEEEvNT_6ParamsE)
        /*0048*/ 	.short	0x0210
        /*004a*/ 	.short	0x0438


	//----- nvinfo : EIATTR_SW_WAR
	.align		4
.L_140:
        /*004c*/ 	.byte	0x04, 0x36
        /*004e*/ 	.short	(.L_142 - .L_141)
.L_141:
        /*0050*/ 	.word	0x00000008
.L_142:


//--------------------- .nv.info._ZN7cutlass13device_kernelIN5flash19enable_sm80_to_sm89INS1_16FlashAttnFwdSm80INS1_25CollectiveMainloopFwdSm80ILi4ELi1ELb0EN4cute5tupleIJNS5_1CILi128EEENS7_ILi48EEENS7_ILi96EEEEEELi96ENS_10bfloat16_tEfNS_4arch4Sm80ELb0ELb0ELb1ELb1ELb1ELb1ELb1ELb1EEENS1_21CollectiveEpilogueFwdINS6_IJS8_SA_S9_EEENS6_IJNS7_ILi1EEESI_SI_EEESC_SE_Li128ELb1ELb1ELb1ELb0EEENS1_36VarlenDynamicPersistentTileSchedulerILi128ELi48ELi128ELi128ELb1ELb1ELb0ELb0ELb1ELb1EEEEEEEEEvNT_6ParamsE --------------------------
	.section	.nv.info._ZN7cutlass13device_kernelIN5flash19enable_sm80_to_sm89INS1_16FlashAttnFwdSm80INS1_25CollectiveMainloopFwdSm80ILi4ELi1ELb0EN4cute5tupleIJNS5_1CILi128EEENS7_ILi48EEENS7_ILi96EEEEEELi96ENS_10bfloat16_tEfNS_4arch4Sm80ELb0ELb0ELb1ELb1ELb1ELb1ELb1ELb1EEENS1_21CollectiveEpilogueFwdINS6_IJS8_SA_S9_EEENS6_IJNS7_ILi1EEESI_SI_EEESC_SE_Li128ELb1ELb1ELb1ELb0EEENS1_36VarlenDynamicPersistentTileSchedulerILi128ELi48ELi128ELi128ELb1ELb1ELb0ELb0ELb1ELb1EEEEEEEEEvNT_6ParamsE,"",@"SHT_CUDA_INFO"
	.sectionflags	@""
	.align	4


	//----- nvinfo : EIATTR_CUDA_API_VERSION
	.align		4
        /*0000*/ 	.byte	0x04, 0x37
        /*0002*/ 	.short	(.L_144 - .L_143)
.L_143:
        /*0004*/ 	.word	0x00000082


	//----- nvinfo : EIATTR_KPARAM_INFO
	.align		4
.L_144:
        /*0008*/ 	.byte	0x04, 0x17
        /*000a*/ 	.short	(.L_146 - .L_145)
.L_145:
        /*000c*/ 	.word	0x00000000
        /*0010*/ 	.short	0x0000
        /*0012*/ 	.short	0x0000
        /*0014*/ 	.byte	0x00, 0xf0, 0xe1, 0x10


	//----- nvinfo : EIATTR_SPARSE_MMA_MASK
	.align		4
.L_146:
        /*0018*/ 	.byte	0x03, 0x50
        /*001a*/ 	.short	0x0000


	//----- nvinfo : EIATTR_MAXREG_COUNT
	.align		4
        /*001c*/ 	.byte	0x03, 0x1b
        /*001e*/ 	.short	0x00ff


	//----- nvinfo : EIATTR_MERCURY_ISA_VERSION
	.align		4
        /*0020*/ 	.byte	0x03, 0x5f
        /*0022*/ 	.short	0x0101


	//----- nvinfo : EIATTR_EXIT_INSTR_OFFSETS
	.align		4
        /*0024*/ 	.byte	0x04, 0x1c
        /*0026*/ 	.short	(.L_148 - .L_147)


	//   ....[0]....
.L_147:
        /*0028*/ 	.word	0x00000010


	//----- nvinfo : EIATTR_MAX_THREADS
	.align		4
.L_148:
        /*002c*/ 	.byte	0x04, 0x05
        /*002e*/ 	.short	(.L_150 - .L_149)
.L_149:
        /*0030*/ 	.word	0x00000080
        /*0034*/ 	.word	0x00000001
        /*0038*/ 	.word	0x00000001


	//----- nvinfo : EIATTR_CBANK_PARAM_SIZE
	.align		4
.L_150:
        /*003c*/ 	.byte	0x03, 0x19
        /*003e*/ 	.short	0x0438


	//----- nvinfo : EIATTR_PARAM_CBANK
	.align		4
        /*0040*/ 	.byte	0x04, 0x0a
        /*0042*/ 	.short	(.L_152 - .L_151)
	.align		4
.L_151:
        /*0044*/ 	.word	index@(.nv.constant0._ZN7cutlass13device_kernelIN5flash19enable_sm80_to_sm89INS1_16FlashAttnFwdSm80INS1_25CollectiveMainloopFwdSm80ILi4ELi1ELb0EN4cute5tupleIJNS5_1CILi128EEENS7_ILi48EEENS7_ILi96EEEEEELi96ENS_10bfloat16_tEfNS_4arch4Sm80ELb0ELb0ELb1ELb1ELb1ELb1ELb1ELb1EEENS1_21CollectiveEpilogueFwdINS6_IJS8_SA_S9_EEENS6_IJNS7_ILi1EEESI_SI_EEESC_SE_Li128ELb1ELb1ELb1ELb0EEENS1_36VarlenDynamicPersistentTileSchedulerILi128ELi48ELi128ELi128ELb1ELb1ELb0ELb0ELb1ELb1EEEEEEEEEvNT_6ParamsE)
        /*0048*/ 	.short	0x0210
        /*004a*/ 	.short	0x0438


	//----- nvinfo : EIATTR_SW_WAR
	.align		4
.L_152:
        /*004c*/ 	.byte	0x04, 0x36
        /*004e*/ 	.short	(.L_154 - .L_153)
.L_153:
        /*0050*/ 	.word	0x00000008
.L_154:


//--------------------- .nv.info._ZN7cutlass13device_kernelIN5flash19enable_sm80_to_sm89INS1_16FlashAttnFwdSm80INS1_25CollectiveMainloopFwdSm80ILi4ELi1ELb0EN4cute5tupleIJNS5_1CILi128EEENS7_ILi48EEENS7_ILi96EEEEEELi96ENS_10bfloat16_tEfNS_4arch4Sm80ELb0ELb1ELb1ELb0ELb1ELb0ELb1ELb1EEENS1_21CollectiveEpilogueFwdINS6_IJS8_SA_S9_EEENS6_IJNS7_ILi1EEESI_SI_EEESC_SE_Li128ELb0ELb1ELb1ELb0EEENS1_19SingleTileSchedulerILb0ELb1ELb1ELi128EEEEEEEEEvNT_6ParamsE --------------------------
	.section	.nv.info._ZN7cutlass13device_kernelIN5flash19enable_sm80_to_sm89INS1_16FlashAttnFwdSm80INS1_25CollectiveMainloopFwdSm80ILi4ELi1ELb0EN4cute5tupleIJNS5_1CILi128EEENS7_ILi48EEENS7_ILi96EEEEEELi96ENS_10bfloat16_tEfNS_4arch4Sm80ELb0ELb1ELb1ELb0ELb1ELb0ELb1ELb1EEENS1_21CollectiveEpilogueFwdINS6_IJS8_SA_S9_EEENS6_IJNS7_ILi1EEESI_SI_EEESC_SE_Li128ELb0ELb1ELb1ELb0EEENS1_19SingleTileSchedulerILb0ELb1ELb1ELi128EEEEEEEEEvNT_6ParamsE,"",@"SHT_CUDA_INFO"
	.sectionflags	@""
	.align	4


	//----- nvinfo : EIATTR_CUDA_API_VERSION
	.align		4
        /*0000*/ 	.byte	0x04, 0x37
        /*0002*/ 	.short	(.L_156 - .L_155)
.L_155:
        /*0004*/ 	.word	0x00000082


	//----- nvinfo : EIATTR_KPARAM_INFO
	.align		4
.L_156:
        /*0008*/ 	.byte	0x04, 0x17
        /*000a*/ 	.short	(.L_158 - .L_157)
.L_157:
        /*000c*/ 	.word	0x00000000
        /*0010*/ 	.short	0x0000
        /*0012*/ 	.short	0x0000
        /*0014*/ 	.byte	0x00, 0xf0, 0x61, 0x10


	//----- nvinfo : EIATTR_SPARSE_MMA_MASK
	.align		4
.L_158:
        /*0018*/ 	.byte	0x03, 0x50
        /*001a*/ 	.short	0x0000


	//----- nvinfo : EIATTR_MAXREG_COUNT
	.align		4
        /*001c*/ 	.byte	0x03, 0x1b
        /*001e*/ 	.short	0x00ff


	//----- nvinfo : EIATTR_MERCURY_ISA_VERSION
	.align		4
        /*0020*/ 	.byte	0x03, 0x5f
        /*0022*/ 	.short	0x0101


	//----- nvinfo : EIATTR_EXIT_INSTR_OFFSETS
	.align		4
        /*0024*/ 	.byte	0x04, 0x1c
        /*0026*/ 	.short	(.L_160 - .L_159)


	//   ....[0]....
.L_159:
        /*0028*/ 	.word	0x00000010


	//----- nvinfo : EIATTR_MAX_THREADS
	.align		4
.L_160:
        /*002c*/ 	.byte	0x04, 0x05
        /*002e*/ 	.short	(.L_162 - .L_161)
.L_161:
        /*0030*/ 	.word	0x00000080
        /*0034*/ 	.word	0x00000001
        /*0038*/ 	.word	0x00000001


	//----- nvinfo : EIATTR_CBANK_PARAM_SIZE
	.align		4
.L_162:
        /*003c*/ 	.byte	0x03, 0x19
        /*003e*/ 	.short	0x0418


	//----- nvinfo : EIATTR_PARAM_CBANK
	.align		4
        /*0040*/ 	.byte	0x04, 0x0a
        /*0042*/ 	.short	(.L_164 - .L_163)
	.align		4
.L_163:
        /*0044*/ 	.word	index@(.nv.constant0._ZN7cutlass13device_kernelIN5flash19enable_sm80_to_sm89INS1_16FlashAttnFwdSm80INS1_25CollectiveMainloopFwdSm80ILi4ELi1ELb0EN4cute5tupleIJNS5_1CILi128EEENS7_ILi48EEENS7_ILi96EEEEEELi96ENS_10bfloat16_tEfNS_4arch4Sm80ELb0ELb1ELb1ELb0ELb1ELb0ELb1ELb1EEENS1_21CollectiveEpilogueFwdINS6_IJS8_SA_S9_EEENS6_IJNS7_ILi1EEESI_SI_EEESC_SE_Li128ELb0ELb1ELb1ELb0EEENS1_19SingleTileSchedulerILb0ELb1ELb1ELi128EEEEEEEEEvNT_6ParamsE)
        /*0048*/ 	.short	0x0210
        /*004a*/ 	.short	0x0418


	//----- nvinfo : EIATTR_SW_WAR
	.align		4
.L_164:
        /*004c*/ 	.byte	0x04, 0x36
        /*004e*/ 	.short	(.L_166 - .L_165)
.L_165:
        /*0050*/ 	.word	0x00000008
.L_166:


//--------------------- .nv.info._ZN7cutlass13device_kernelIN5flash19enable_sm80_to_sm89INS1_16FlashAttnFwdSm80INS1_25CollectiveMainloopFwdSm80ILi4ELi1ELb0EN4cute5tupleIJNS5_1CILi128EEENS7_ILi48EEENS7_ILi96EEEEEELi96ENS_10bfloat16_tEfNS_4arch4Sm80ELb0ELb1ELb1ELb1ELb1ELb0ELb1ELb1EEENS1_21CollectiveEpilogueFwdINS6_IJS8_SA_S9_EEENS6_IJNS7_ILi1EEESI_SI_EEESC_SE_Li128ELb1ELb1ELb1ELb0EEENS1_36VarlenDynamicPersistentTileSchedulerILi128ELi48ELi128ELi128ELb1ELb1ELb0ELb1ELb0ELb1EEEEEEEEEvNT_6ParamsE --------------------------
	.section	.nv.info._ZN7cutlass13device_kernelIN5flash19enable_sm80_to_sm89INS1_16FlashAttnFwdSm80INS1_25CollectiveMainloopFwdSm80ILi4ELi1ELb0EN4cute5tupleIJNS5_1CILi128EEENS7_ILi48EEENS7_ILi96EEEEEELi96ENS_10bfloat16_tEfNS_4arch4Sm80ELb0ELb1ELb1ELb1ELb1ELb0ELb1ELb1EEENS1_21CollectiveEpilogueFwdINS6_IJS8_SA_S9_EEENS6_IJNS7_ILi1EEESI_SI_EEESC_SE_Li128ELb1ELb1ELb1ELb0EEENS1_36VarlenDynamicPersistentTileSchedulerILi128ELi48ELi128ELi128ELb1ELb1ELb0ELb1ELb0ELb1EEEEEEEEEvNT_6ParamsE,"",@"SHT_CUDA_INFO"
	.sectionflags	@""
	.align	4


	//----- nvinfo : EIATTR_CUDA_API_VERSION
	.align		4
        /*0000*/ 	.byte	0x04, 0x37
        /*0002*/ 	.short	(.L_168 - .L_167)
.L_167:
        /*0004*/ 	.word	0x00000082


	//----- nvinfo : EIATTR_KPARAM_INFO
	.align		4
.L_168:
        /*0008*/ 	.byte	0x04, 0x17
        /*000a*/ 	.short	(.L_170 - .L_169)
.L_169:
        /*000c*/ 	.word	0x00000000
        /*0010*/ 	.short	0x0000
        /*0012*/ 	.short	0x0000
        /*0014*/ 	.byte	0x00, 0xf0, 0xe1, 0x10


	//----- nvinfo : EIATTR_SPARSE_MMA_MASK
	.align		4
.L_170:
        /*0018*/ 	.byte	0x03, 0x50
        /*001a*/ 	.short	0x0000


	//----- nvinfo : EIATTR_MAXREG_COUNT
	.align		4
        /*001c*/ 	.byte	0x03, 0x1b
        /*001e*/ 	.short	0x00ff


	//----- nvinfo : EIATTR_MERCURY_ISA_VERSION
	.align		4
        /*0020*/ 	.byte	0x03, 0x5f
        /*0022*/ 	.short	0x0101


	//----- nvinfo : EIATTR_EXIT_INSTR_OFFSETS
	.align		4
        /*0024*/ 	.byte	0x04, 0x1c
        /*0026*/ 	.short	(.L_172 - .L_171)


	//   ....[0]....
.L_171:
        /*0028*/ 	.word	0x00000010


	//----- nvinfo : EIATTR_MAX_THREADS
	.align		4
.L_172:
        /*002c*/ 	.byte	0x04, 0x05
        /*002e*/ 	.short	(.L_174 - .L_173)
.L_173:
        /*0030*/ 	.word	0x00000080
        /*0034*/ 	.word	0x00000001
        /*0038*/ 	.word	0x00000001


	//----- nvinfo : EIATTR_CBANK_PARAM_SIZE
	.align		4
.L_174:
        /*003c*/ 	.byte	0x03, 0x19
        /*003e*/ 	.short	0x0438


	//----- nvinfo : EIATTR_PARAM_CBANK
	.align		4
        /*0040*/ 	.byte	0x04, 0x0a
        /*0042*/ 	.short	(.L_176 - .L_175)
	.align		4
.L_175:
        /*0044*/ 	.word	index@(.nv.constant0._ZN7cutlass13device_kernelIN5flash19enable_sm80_to_sm89INS1_16FlashAttnFwdSm80INS1_25CollectiveMainloopFwdSm80ILi4ELi1ELb0EN4cute5tupleIJNS5_1CILi128EEENS7_ILi48EEENS7_ILi96EEEEEELi96ENS_10bfloat16_tEfNS_4arch4Sm80ELb0ELb1ELb1ELb1ELb1ELb0ELb1ELb1EEENS1_21CollectiveEpilogueFwdINS6_IJS8_SA_S9_EEENS6_IJNS7_ILi1EEESI_SI_EEESC_SE_Li128ELb1ELb1ELb1ELb0EEENS1_36VarlenDynamicPersistentTileSchedulerILi128ELi48ELi128ELi128ELb1ELb1ELb0ELb1ELb0ELb1EEEEEEEEEvNT_6ParamsE)
        /*0048*/ 	.short	0x0210
        /*004a*/ 	.short	0x0438


	//----- nvinfo : EIATTR_SW_WAR
	.align		4
.L_176:
        /*004c*/ 	.byte	0x04, 0x36
        /*004e*/ 	.short	(.L_178 - .L_177)
.L_177:
        /*0050*/ 	.word	0x00000008
.L_178:


//--------------------- .nv.info._ZN7cutlass13device_kernelIN5flash19enable_sm80_to_sm89INS1_16FlashAttnFwdSm80INS1_25CollectiveMainloopFwdSm80ILi4ELi1ELb0EN4cute5tupleIJNS5_1CILi128EEENS7_ILi48EEENS7_ILi96EEEEEELi96ENS_10bfloat16_tEfNS_4arch4Sm80ELb0ELb1ELb1ELb1ELb1ELb1ELb1ELb1EEENS1_21CollectiveEpilogueFwdINS6_IJS8_SA_S9_EEENS6_IJNS7_ILi1EEESI_SI_EEESC_SE_Li128ELb1ELb1ELb1ELb0EEENS1_36VarlenDynamicPersistentTileSchedulerILi128ELi48ELi128ELi128ELb1ELb1ELb0ELb1ELb0ELb1EEEEEEEEEvNT_6ParamsE --------------------------
	.section	.nv.info._ZN7cutlass13device_kernelIN5flash19enable_sm80_to_sm89INS1_16FlashAttnFwdSm80INS1_25CollectiveMainloopFwdSm80ILi4ELi1ELb0EN4cute5tupleIJNS5_1CILi128EEENS7_ILi48EEENS7_ILi96EEEEEELi96ENS_10bfloat16_tEfNS_4arch4Sm80ELb0ELb1ELb1ELb1ELb1ELb1ELb1ELb1EEENS1_21CollectiveEpilogueFwdINS6_IJS8_SA_S9_EEENS6_IJNS7_ILi1EEESI_SI_EEESC_SE_Li128ELb1ELb1ELb1ELb0EEENS1_36VarlenDynamicPersistentTileSchedulerILi128ELi48ELi128ELi128ELb1ELb1ELb0ELb1ELb0ELb1EEEEEEEEEvNT_6ParamsE,"",@"SHT_CUDA_INFO"
	.sectionflags	@""
	.align	4


	//----- nvinfo : EIATTR_CUDA_API_VERSION
	.align		4
        /*0000*/ 	.byte	0x04, 0x37
        /*0002*/ 	.short	(.L_180 - .L_179)
.L_179:
        /*0004*/ 	.word	0x00000082


	//----- nvinfo : EIATTR_KPARAM_INFO
	.align		4
.L_180:
        /*0008*/ 	.byte	0x04, 0x17
        /*000a*/ 	.short	(.L_182 - .L_181)
.L_181:
        /*000c*/ 	.word	0x00000000
        /*0010*/ 	.short	0x0000
        /*0012*/ 	.short	0x0000
        /*0014*/ 	.byte	0x00, 0xf0, 0xe1, 0x10


	//----- nvinfo : EIATTR_SPARSE_MMA_MASK
	.align		4
.L_182:
        /*0018*/ 	.byte	0x03, 0x50
        /*001a*/ 	.short	0x0000


	//----- nvinfo : EIATTR_MAXREG_COUNT
	.align		4
        /*001c*/ 	.byte	0x03, 0x1b
        /*001e*/ 	.short	0x00ff


	//----- nvinfo : EIATTR_MERCURY_ISA_VERSION
	.align		4
        /*0020*/ 	.byte	0x03, 0x5f
        /*0022*/ 	.short	0x0101


	//----- nvinfo : EIATTR_EXIT_INSTR_OFFSETS
	.align		4
        /*0024*/ 	.byte	0x04, 0x1c
        /*0026*/ 	.short	(.L_184 - .L_183)


	//   ....[0]....
.L_183:
        /*0028*/ 	.word	0x00000010


	//----- nvinfo : EIATTR_MAX_THREADS
	.align		4
.L_184:
        /*002c*/ 	.byte	0x04, 0x05
        /*002e*/ 	.short	(.L_186 - .L_185)
.L_185:
        /*0030*/ 	.word	0x00000080
        /*0034*/ 	.word	0x00000001
        /*0038*/ 	.word	0x00000001


	//----- nvinfo : EIATTR_CBANK_PARAM_SIZE
	.align		4
.L_186:
        /*003c*/ 	.byte	0x03, 0x19
        /*003e*/ 	.short	0x0438


	//----- nvinfo : EIATTR_PARAM_CBANK
	.align		4
        /*0040*/ 	.byte	0x04, 0x0a
        /*0042*/ 	.short	(.L_188 - .L_187)
	.align		4
.L_187:
        /*0044*/ 	.word	index@(.nv.constant0._ZN7cutlass13device_kernelIN5flash19enable_sm80_to_sm89INS1_16FlashAttnFwdSm80INS1_25CollectiveMainloopFwdSm80ILi4ELi1ELb0EN4cute5tupleIJNS5_1CILi128EEENS7_ILi48EEENS7_ILi96EEEEEELi96ENS_10bfloat16_tEfNS_4arch4Sm80ELb0ELb1ELb1ELb1ELb1ELb1ELb1ELb1EEENS1_21CollectiveEpilogueFwdINS6_IJS8_SA_S9_EEENS6_IJNS7_ILi1EEESI_SI_EEESC_SE_Li128ELb1ELb1ELb1ELb0EEENS1_36VarlenDynamicPersistentTileSchedulerILi128ELi48ELi128ELi128ELb1ELb1ELb0ELb1ELb0ELb1EEEEEEEEEvNT_6ParamsE)
        /*0048*/ 	.short	0x0210
        /*004a*/ 	.short	0x0438


	//----- nvinfo : EIATTR_SW_WAR
	.align		4
.L_188:
        /*004c*/ 	.byte	0x04, 0x36
        /*004e*/ 	.short	(.L_190 - .L_189)
.L_189:
        /*0050*/ 	.word	0x00000008
.L_190:


//--------------------- .nv.info._ZN7cutlass13device_kernelIN5flash19enable_sm80_to_sm89INS1_16FlashAttnFwdSm80INS1_25CollectiveMainloopFwdSm80ILi4ELi1ELb0EN4cute5tupleIJNS5_1CILi128EEENS7_ILi64EEENS7_ILi96EEEEEELi96ENS_10bfloat16_tEfNS_4arch4Sm80ELb1ELb0ELb1ELb0ELb1ELb0ELb1ELb1EEENS1_21CollectiveEpilogueFwdINS6_IJS8_SA_S9_EEENS6_IJNS7_ILi1EEESI_SI_EEESC_SE_Li128ELb0ELb1ELb1ELb0EEENS1_30DynamicPersistentTileSchedulerILi128ELi128ELb1ELb1ELb0EEEEEEEEEvNT_6ParamsE --------------------------
	.section	.nv.info._ZN7cutlass13device_kernelIN5flash19enable_sm80_to_sm89INS1_16FlashAttnFwdSm80INS1_25CollectiveMainloopFwdSm80ILi4ELi1ELb0EN4cute5tupleIJNS5_1CILi128EEENS7_ILi64EEENS7_ILi96EEEEEELi96ENS_10bfloat16_tEfNS_4arch4Sm80ELb1ELb0ELb1ELb0ELb1ELb0ELb1ELb1EEENS1_21CollectiveEpilogueFwdINS6_IJS8_SA_S9_EEENS6_IJNS7_ILi1EEESI_SI_EEESC_SE_Li128ELb0ELb1ELb1ELb0EEENS1_30DynamicPersistentTileSchedulerILi128ELi128ELb1ELb1ELb0EEEEEEEEEvNT_6ParamsE,"",@"SHT_CUDA_INFO"
	.sectionflags	@""
	.align	4


	//----- nvinfo : EIATTR_CUDA_API_VERSION
	.align		4
        /*0000*/ 	.byte	0x04, 0x37
        /*0002*/ 	.short	(.L_192 - .L_191)
.L_191:
        /*0004*/ 	.word	0x00000082


	//----- nvinfo : EIATTR_KPARAM_INFO
	.align		4
.L_192:
        /*0008*/ 	.byte	0x04, 0x17
        /*000a*/ 	.short	(.L_194 - .L_193)
.L_193:
        /*000c*/ 	.word	0x00000000
        /*0010*/ 	.short	0x0000
        /*0012*/ 	.short	0x0000
        /*0014*/ 	.byte	0x00, 0xf0, 0xa1, 0x10


	//----- nvinfo : EIATTR_SPARSE_MMA_MASK
	.align		4
.L_194:
        /*0018*/ 	.byte	0x03, 0x50
        /*001a*/ 	.short	0x0000


	//----- nvinfo : EIATTR_MAXREG_COUNT
	.align		4
        /*001c*/ 	.byte	0x03, 0x1b
        /*001e*/ 	.short	0x00ff


	//----- nvinfo : EIATTR_MERCURY_ISA_VERSION
	.align		4
        /*0020*/ 	.byte	0x03, 0x5f
        /*0022*/ 	.short	0x0101


	//----- nvinfo : EIATTR_EXIT_INSTR_OFFSETS
	.align		4
        /*0024*/ 	.byte	0x04, 0x1c
        /*0026*/ 	.short	(.L_196 - .L_195)


	//   ....[0]....
.L_195:
        /*0028*/ 	.word	0x00000010


	//----- nvinfo : EIATTR_MAX_THREADS
	.align		4
.L_196:
        /*002c*/ 	.byte	0x04, 0x05
        /*002e*/ 	.short	(.L_198 - .L_197)
.L_197:
        /*0030*/ 	.word	0x00000080
        /*0034*/ 	.word	0x00000001
        /*0038*/ 	.word	0x00000001


	//----- nvinfo : EIATTR_CBANK_PARAM_SIZE
	.align		4
.L_198:
        /*003c*/ 	.byte	0x03, 0x19
        /*003e*/ 	.short	0x0428


	//----- nvinfo : EIATTR_PARAM_CBANK
	.align		4
        /*0040*/ 	.byte	0x04, 0x0a
        /*0042*/ 	.short	(.L_200 - .L_199)
	.align		4
.L_199:
        /*0044*/ 	.word	index@(.nv.constant0._ZN7cutlass13device_kernelIN5flash19enable_sm80_to_sm89INS1_16FlashAttnFwdSm80INS1_25CollectiveMainloopFwdSm80ILi4ELi1ELb0EN4cute5tupleIJNS5_1CILi128EEENS7_ILi64EEENS7_ILi96EEEEEELi96ENS_10bfloat16_tEfNS_4arch4Sm80ELb1ELb0ELb1ELb0ELb1ELb0ELb1ELb1EEENS1_21CollectiveEpilogueFwdINS6_IJS8_SA_S9_EEENS6_IJNS7_ILi1EEESI_SI_EEESC_SE_Li128ELb0ELb1ELb1ELb0EEENS1_30DynamicPersistentTileSchedulerILi128ELi128ELb1ELb1ELb0EEEEEEEEEvNT_6ParamsE)
        /*0048*/ 	.short	0x0210
        /*004a*/ 	.short	0x0428


	//----- nvinfo : EIATTR_SW_WAR
	.align		4
.L_200:
        /*004c*/ 	.byte	0x04, 0x36
        /*004e*/ 	.short	(.L_202 - .L_201)
.L_201:
        /*0050*/ 	.word	0x00000008
.L_202:


//--------------------- .nv.info._ZN7cutlass13device_kernelIN5flash19enable_sm80_to_sm89INS1_16FlashAttnFwdSm80INS1_25CollectiveMainloopFwdSm80ILi4ELi1ELb0EN4cute5tupleIJNS5_1CILi128EEENS7_ILi48EEENS7_ILi96EEEEEELi96ENS_10bfloat16_tEfNS_4arch4Sm80ELb1ELb0ELb1ELb1ELb1ELb0ELb1ELb1EEENS1_21CollectiveEpilogueFwdINS6_IJS8_SA_S9_EEENS6_IJNS7_ILi1EEESI_SI_EEESC_SE_Li128ELb1ELb1ELb1ELb0EEENS1_36VarlenDynamicPersistentTileSchedulerILi128ELi48ELi128ELi128ELb1ELb1ELb0ELb1ELb1ELb1EEEEEEEEEvNT_6ParamsE --------------------------
	.section	.nv.info._ZN7cutlass13device_kernelIN5flash19enable_sm80_to_sm89INS1_16FlashAttnFwdSm80INS1_25CollectiveMainloopFwdSm80ILi4ELi1ELb0EN4cute5tupleIJNS5_1CILi128EEENS7_ILi48EEENS7_ILi96EEEEEELi96ENS_10bfloat16_tEfNS_4arch4Sm80ELb1ELb0ELb1ELb1ELb1ELb0ELb1ELb1EEENS1_21CollectiveEpilogueFwdINS6_IJS8_SA_S9_EEENS6_IJNS7_ILi1EEESI_SI_EEESC_SE_Li128ELb1ELb1ELb1ELb0EEENS1_36VarlenDynamicPersistentTileSchedulerILi128ELi48ELi128ELi128ELb1ELb1ELb0ELb1ELb1ELb1EEEEEEEEEvNT_6ParamsE,"",@"SHT_CUDA_INFO"
	.sectionflags	@""
	.align	4


	//----- nvinfo : EIATTR_CUDA_API_VERSION
	.align		4
        /*0000*/ 	.byte	0x04, 0x37
        /*0002*/ 	.short	(.L_204 - .L_203)
.L_203:
        /*0004*/ 	.word	0x00000082


	//----- nvinfo : EIATTR_KPARAM_INFO
	.align		4
.L_204:
        /*0008*/ 	.byte	0x04, 0x17
        /*000a*/ 	.short	(.L_206 - .L_205)
.L_205:
        /*000c*/ 	.word	0x00000000
        /*0010*/ 	.short	0x0000
        /*0012*/ 	.short	0x0000
        /*0014*/ 	.byte	0x00, 0xf0, 0xe1, 0x10


	//----- nvinfo : EIATTR_SPARSE_MMA_MASK
	.align		4
.L_206:
        /*0018*/ 	.byte	0x03, 0x50
        /*001a*/ 	.short	0x0000


	//----- nvinfo : EIATTR_MAXREG_COUNT
	.align		4
        /*001c*/ 	.byte	0x03, 0x1b
        /*001e*/ 	.short	0x00ff


	//----- nvinfo : EIATTR_MERCURY_ISA_VERSION
	.align		4
        /*0020*/ 	.byte	0x03, 0x5f
        /*0022*/ 	.short	0x0101


	//----- nvinfo : EIATTR_EXIT_INSTR_OFFSETS
	.align		4
        /*0024*/ 	.byte	0x04, 0x1c
        /*0026*/ 	.short	(.L_208 - .L_207)


	//   ....[0]....
.L_207:
        /*0028*/ 	.word	0x00000010


	//----- nvinfo : EIATTR_MAX_THREADS
	.align		4
.L_208:
        /*002c*/ 	.byte	0x04, 0x05
        /*002e*/ 	.short	(.L_210 - .L_209)
.L_209:
        /*0030*/ 	.word	0x00000080
        /*0034*/ 	.word	0x00000001
        /*0038*/ 	.word	0x00000001


	//----- nvinfo : EIATTR_CBANK_PARAM_SIZE
	.align		4
.L_210:
        /*003c*/ 	.byte	0x03, 0x19
        /*003e*/ 	.short	0x0438


	//----- nvinfo : EIATTR_PARAM_CBANK
	.align		4
        /*0040*/ 	.byte	0x04, 0x0a
        /*0042*/ 	.short	(.L_212 - .L_211)
	.align		4
.L_211:
        /*0044*/ 	.word	index@(.nv.constant0._ZN7cutlass13device_kernelIN5flash19enable_sm80_to_sm89INS1_16FlashAttnFwdSm80INS1_25CollectiveMainloopFwdSm80ILi4ELi1ELb0EN4cute5tupleIJNS5_1CILi128EEENS7_ILi48EEENS7_ILi96EEEEEELi96ENS_10bfloat16_tEfNS_4arch4Sm80ELb1ELb0ELb1ELb1ELb1ELb0ELb1ELb1EEENS1_21CollectiveEpilogueFwdINS6_IJS8_SA_S9_EEENS6_IJNS7_ILi1EEESI_SI_EEESC_SE_Li128ELb1ELb1ELb1ELb0EEENS1_36VarlenDynamicPersistentTileSchedulerILi128ELi48ELi128ELi128ELb1ELb1ELb0ELb1ELb1ELb1EEEEEEEEEvNT_6ParamsE)
        /*0048*/ 	.short	0x0210
        /*004a*/ 	.short	0x0438


	//----- nvinfo : EIATTR_SW_WAR
	.align		4
.L_212:
        /*004c*/ 	.byte	0x04, 0x36
        /*004e*/ 	.short	(.L_214 - .L_213)
.L_213:
        /*0050*/ 	.word	0x00000008
.L_214:


//--------------------- .nv.info._ZN7cutlass13device_kernelIN5flash19enable_sm80_to_sm89INS1_16FlashAttnFwdSm80INS1_25CollectiveMainloopFwdSm80ILi4ELi1ELb0EN4cute5tupleIJNS5_1CILi128EEENS7_ILi48EEENS7_ILi96EEEEEELi96ENS_10bfloat16_tEfNS_4arch4Sm80ELb1ELb0ELb1ELb1ELb1ELb1ELb1ELb1EEENS1_21CollectiveEpilogueFwdINS6_IJS8_SA_S9_EEENS6_IJNS7_ILi1EEESI_SI_EEESC_SE_Li128ELb1ELb1ELb1ELb0EEENS1_36VarlenDynamicPersistentTileSchedulerILi128ELi48ELi128ELi128ELb1ELb1ELb0ELb1ELb1ELb1EEEEEEEEEvNT_6ParamsE --------------------------
	.section	.nv.info._ZN7cutlass13device_kernelIN5flash19enable_sm80_to_sm89INS1_16FlashAttnFwdSm80INS1_25CollectiveMainloopFwdSm80ILi4ELi1ELb0EN4cute5tupleIJNS5_1CILi128EEENS7_ILi48EEENS7_ILi96EEEEEELi96ENS_10bfloat16_tEfNS_4arch4Sm80ELb1ELb0ELb1ELb1ELb1ELb1ELb1ELb1EEENS1_21CollectiveEpilogueFwdINS6_IJS8_SA_S9_EEENS6_IJNS7_ILi1EEESI_SI_EEESC_SE_Li128ELb1ELb1ELb1ELb0EEENS1_36VarlenDynamicPersistentTileSchedulerILi128ELi48ELi128ELi128ELb1ELb1ELb0ELb1ELb1ELb1EEEEEEEEEvNT_6ParamsE,"",@"SHT_CUDA_INFO"
	.sectionflags	@""
	.align	4


	//----- nvinfo : EIATTR_CUDA_API_VERSION
	.align		4
        /*0000*/ 	.byte	0x04, 0x37
        /*0002*/ 	.short	(.L_216 - .L_215)
.L_215:
        /*0004*/ 	.word	0x00000082


	//----- nvinfo : EIATTR_KPARAM_INFO
	.align		4
.L_216:
        /*0008*/ 	.byte	0x04, 0x17
        /*000a*/ 	.short	(.L_218 - .L_217)
.L_217:
        /*000c*/ 	.word	0x00000000
        /*0010*/ 	.short	0x0000
        /*0012*/ 	.short	0x0000
        /*0014*/ 	.byte	0x00, 0xf0, 0xe1, 0x10


	//----- nvinfo : EIATTR_SPARSE_MMA_MASK
	.align		4
.L_218:
        /*0018*/ 	.byte	0x03, 0x50
        /*001a*/ 	.short	0x0000


	//----- nvinfo : EIATTR_MAXREG_COUNT
	.align		4
        /*001c*/ 	.byte	0x03, 0x1b
        /*001e*/ 	.short	0x00ff


	//----- nvinfo : EIATTR_MERCURY_ISA_VERSION
	.align		4
        /*0020*/ 	.byte	0x03, 0x5f
        /*0022*/ 	.short	0x0101


	//----- nvinfo : EIATTR_EXIT_INSTR_OFFSETS
	.align		4
        /*0024*/ 	.byte	0x04, 0x1c
        /*0026*/ 	.short	(.L_220 - .L_219)


	//   ....[0]....
.L_219:
        /*0028*/ 	.word	0x00000010


	//----- nvinfo : EIATTR_MAX_THREADS
	.align		4
.L_220:
        /*002c*/ 	.byte	0x04, 0x05
        /*002e*/ 	.short	(.L_222 - .L_221)
.L_221:
        /*0030*/ 	.word	0x00000080
        /*0034*/ 	.word	0x00000001
        /*0038*/ 	.word	0x00000001


	//----- nvinfo : EIATTR_CBANK_PARAM_SIZE
	.align		4
.L_222:
        /*003c*/ 	.byte	0x03, 0x19
        /*003e*/ 	.short	0x0438


	//----- nvinfo : EIATTR_PARAM_CBANK
	.align		4
        /*0040*/ 	.byte	0x04, 0x0a
        /*0042*/ 	.short	(.L_224 - .L_223)
	.align		4
.L_223:
        /*0044*/ 	.word	index@(.nv.constant0._ZN7cutlass13device_kernelIN5flash19enable_sm80_to_sm89INS1_16FlashAttnFwdSm80INS1_25CollectiveMainloopFwdSm80ILi4ELi1ELb0EN4cute5tupleIJNS5_1CILi128EEENS7_ILi48EEENS7_ILi96EEEEEELi96ENS_10bfloat16_tEfNS_4arch4Sm80ELb1ELb0ELb1ELb1ELb1ELb1ELb1ELb1EEENS1_21CollectiveEpilogueFwdINS6_IJS8_SA_S9_EEENS6_IJNS7_ILi1EEESI_SI_EEESC_SE_Li128ELb1ELb1ELb1ELb0EEENS1_36VarlenDynamicPersistentTileSchedulerILi128ELi48ELi128ELi128ELb1ELb1ELb0ELb1ELb1ELb1EEEEEEEEEvNT_6ParamsE)
        /*0048*/ 	.short	0x0210
        /*004a*/ 	.short	0x0438


	//----- nvinfo : EIATTR_SW_WAR
	.align		4
.L_224:
        /*004c*/ 	.byte	0x04, 0x36
        /*004e*/ 	.short	(.L_226 - .L_225)
.L_225:
        /*0050*/ 	.word	0x00000008
.L_226:


//--------------------- .nv.info._ZN7cutlass13device_kernelIN5flash19enable_sm80_to_sm89INS1_16FlashAttnFwdSm80INS1_25CollectiveMainloopFwdSm80ILi4ELi1ELb0EN4cute5tupleIJNS5_1CILi128EEENS7_ILi64EEENS7_ILi96EEEEEELi96ENS_10bfloat16_tEfNS_4arch4Sm80ELb0ELb0ELb0ELb0ELb1ELb0ELb1ELb1EEENS1_21CollectiveEpilogueFwdINS6_IJS8_SA_S9_EEENS6_IJNS7_ILi1EEESI_SI_EEESC_SE_Li128ELb0ELb1ELb1ELb0EEENS1_19SingleTileSchedulerILb0ELb1ELb1ELi128EEEEEEEEEvNT_6ParamsE --------------------------
	.section	.nv.info._ZN7cutlass13device_kernelIN5flash19enable_sm80_to_sm89INS1_16FlashAttnFwdSm80INS1_25CollectiveMainloopFwdSm80ILi4ELi1ELb0EN4cute5tupleIJNS5_1CILi128EEENS7_ILi64EEENS7_ILi96EEEEEELi96ENS_10bfloat16_tEfNS_4arch4Sm80ELb0ELb0ELb0ELb0ELb1ELb0ELb1ELb1EEENS1_21CollectiveEpilogueFwdINS6_IJS8_SA_S9_EEENS6_IJNS7_ILi1EEESI_SI_EEESC_SE_Li128ELb0ELb1ELb1ELb0EEENS1_19SingleTileSchedulerILb0ELb1ELb1ELi128EEEEEEEEEvNT_6ParamsE,"",@"SHT_CUDA_INFO"
	.sectionflags	@""
	.align	4


	//----- nvinfo : EIATTR_CUDA_API_VERSION
	.align		4
        /*0000*/ 	.byte	0x04, 0x37
        /*0002*/ 	.short	(.L_228 - .L_227)
.L_227:
        /*0004*/ 	.word	0x00000082


	//----- nvinfo : EIATTR_KPARAM_INFO
	.align		4
.L_228:
        /*0008*/ 	.byte	0x04, 0x17
        /*000a*/ 	.short	(.L_230 - .L_229)
.L_229:
        /*000c*/ 	.word	0x00000000
        /*0010*/ 	.short	0x0000
        /*0012*/ 	.short	0x0000
        /*0014*/ 	.byte	0x00, 0xf0, 0x61, 0x10


	//----- nvinfo : EIATTR_SPARSE_MMA_MASK
	.align		4
.L_230:
        /*0018*/ 	.byte	0x03, 0x50
        /*001a*/ 	.short	0x0000


	//----- nvinfo : EIATTR_MAXREG_COUNT
	.align		4
        /*001c*/ 	.byte	0x03, 0x1b
        /*001e*/ 	.short	0x00ff


	//----- nvinfo : EIATTR_MERCURY_ISA_VERSION
	.align		4
        /*0020*/ 	.byte	0x03, 0x5f
        /*0022*/ 	.short	0x0101


	//----- nvinfo : EIATTR_EXIT_INSTR_OFFSETS
	.align		4
        /*0024*/ 	.byte	0x04, 0x1c
        /*0026*/ 	.short	(.L_232 - .L_231)


	//   ....[0]....
.L_231:
        /*0028*/ 	.word	0x00000010


	//----- nvinfo : EIATTR_MAX_THREADS
	.align		4
.L_232:
        /*002c*/ 	.byte	0x04, 0x05
        /*002e*/ 	.short	(.L_234 - .L_233)
.L_233:
        /*0030*/ 	.word	0x00000080
        /*0034*/ 	.word	0x00000001
        /*0038*/ 	.word	0x00000001


	//----- nvinfo : EIATTR_CBANK_PARAM_SIZE
	.align		4
.L_234:
        /*003c*/ 	.byte	0x03, 0x19
        /*003e*/ 	.short	0x0418


	//----- nvinfo : EIATTR_PARAM_CBANK
	.align		4
        /*0040*/ 	.byte	0x04, 0x0a
        /*0042*/ 	.short	(.L_236 - .L_235)
	.align		4
.L_235:
        /*0044*/ 	.word	index@(.nv.constant0._ZN7cutlass13device_kernelIN5flash19enable_sm80_to_sm89INS1_16FlashAttnFwdSm80INS1_25CollectiveMainloopFwdSm80ILi4ELi1ELb0EN4cute5tupleIJNS5_1CILi128EEENS7_ILi64EEENS7_ILi96EEEEEELi96ENS_10bfloat16_tEfNS_4arch4Sm80ELb0ELb0ELb0ELb0ELb1ELb0ELb1ELb1EEENS1_21CollectiveEpilogueFwdINS6_IJS8_SA_S9_EEENS6_IJNS7_ILi1EEESI_SI_EEESC_SE_Li128ELb0ELb1ELb1ELb0EEENS1_19SingleTileSchedulerILb0ELb1ELb1ELi128EEEEEEEEEvNT_6ParamsE)
        /*0048*/ 	.short	0x0210
        /*004a*/ 	.short	0x0418


	//----- nvinfo : EIATTR_SW_WAR
	.align		4
.L_236:
        /*004c*/ 	.byte	0x04, 0x36
        /*004e*/ 	.short	(.L_238 - .L_237)
.L_237:
        /*0050*/ 	.word	0x00000008
.L_238:


//--------------------- .nv.info._ZN7cutlass13device_kernelIN5flash19enable_sm80_to_sm89INS1_16FlashAttnFwdSm80INS1_25CollectiveMainloopFwdSm80ILi4ELi1ELb0EN4cute5tupleIJNS5_1CILi128EEENS7_ILi48EEENS7_ILi96EEEEEELi96ENS_10bfloat16_tEfNS_4arch4Sm80ELb0ELb0ELb0ELb1ELb1ELb0ELb1ELb1EEENS1_21CollectiveEpilogueFwdINS6_IJS8_SA_S9_EEENS6_IJNS7_ILi1EEESI_SI_EEESC_SE_Li128ELb1ELb1ELb1ELb0EEENS1_36VarlenDynamicPersistentTileSchedulerILi128ELi48ELi128ELi128ELb1ELb1ELb0ELb0ELb1ELb1EEEEEEEEEvNT_6ParamsE --------------------------
	.section	.nv.info._ZN7cutlass13device_kernelIN5flash19enable_sm80_to_sm89INS1_16FlashAttnFwdSm80INS1_25CollectiveMainloopFwdSm80ILi4ELi1ELb0EN4cute5tupleIJNS5_1CILi128EEENS7_ILi48EEENS7_ILi96EEEEEELi96ENS_10bfloat16_tEfNS_4arch4Sm80ELb0ELb0ELb0ELb1ELb1ELb0ELb1ELb1EEENS1_21CollectiveEpilogueFwdINS6_IJS8_SA_S9_EEENS6_IJNS7_ILi1EEESI_SI_EEESC_SE_Li128ELb1ELb1ELb1ELb0EEENS1_36VarlenDynamicPersistentTileSchedulerILi128ELi48ELi128ELi128ELb1ELb1ELb0ELb0ELb1ELb1EEEEEEEEEvNT_6ParamsE,"",@"SHT_CUDA_INFO"
	.sectionflags	@""
	.align	4


	//----- nvinfo : EIATTR_CUDA_API_VERSION
	.align		4
        /*0000*/ 	.byte	0x04, 0x37
        /*0002*/ 	.short	(.L_240 - .L_239)
.L_239:
        /*0004*/ 	.word	0x00000082


	//----- nvinfo : EIATTR_KPARAM_INFO
	.align		4
.L_240:
        /*0008*/ 	.byte	0x04, 0x17
        /*000a*/ 	.short	(.L_242 - .L_241)
.L_241:
        /*000c*/ 	.word	0x00000000
        /*0010*/ 	.short	0x0000
        /*0012*/ 	.short	0x0000
        /*0014*/ 	.byte	0x00, 0xf0, 0xe1, 0x10


	//----- nvinfo : EIATTR_SPARSE_MMA_MASK
	.align		4
.L_242:
        /*0018*/ 	.byte	0x03, 0x50
        /*001a*/ 	.short	0x0000


	//----- nvinfo : EIATTR_MAXREG_COUNT
	.align		4
        /*001c*/ 	.byte	0x03, 0x1b
        /*001e*/ 	.short	0x00ff


	//----- nvinfo : EIATTR_MERCURY_ISA_VERSION
	.align		4
        /*0020*/ 	.byte	0x03, 0x5f
        /*0022*/ 	.short	0x0101


	//----- nvinfo : EIATTR_EXIT_INSTR_OFFSETS
	.align		4
        /*0024*/ 	.byte	0x04, 0x1c
        /*0026*/ 	.short	(.L_244 - .L_243)


	//   ....[0]....
.L_243:
        /*0028*/ 	.word	0x00000010


	//----- nvinfo : EIATTR_MAX_THREADS
	.align		4
.L_244:
        /*002c*/ 	.byte	0x04, 0x05
        /*002e*/ 	.short	(.L_246 - .L_245)
.L_245:
        /*0030*/ 	.word	0x00000080
        /*0034*/ 	.word	0x00000001
        /*0038*/ 	.word	0x00000001


	//----- nvinfo : EIATTR_CBANK_PARAM_SIZE
	.align		4
.L_246:
        /*003c*/ 	.byte	0x03, 0x19
        /*003e*/ 	.short	0x0438


	//----- nvinfo : EIATTR_PARAM_CBANK
	.align		4
        /*0040*/ 	.byte	0x04, 0x0a
        /*0042*/ 	.short	(.L_248 - .L_247)
	.align		4
.L_247:
        /*0044*/ 	.word	index@(.nv.constant0._ZN7cutlass13device_kernelIN5flash19enable_sm80_to_sm89INS1_16FlashAttnFwdSm80INS1_25CollectiveMainloopFwdSm80ILi4ELi1ELb0EN4cute5tupleIJNS5_1CILi128EEENS7_ILi48EEENS7_ILi96EEEEEELi96ENS_10bfloat16_tEfNS_4arch4Sm80ELb0ELb0ELb0ELb1ELb1ELb0ELb1ELb1EEENS1_21CollectiveEpilogueFwdINS6_IJS8_SA_S9_EEENS6_IJNS7_ILi1EEESI_SI_EEESC_SE_Li128ELb1ELb1ELb1ELb0EEENS1_36VarlenDynamicPersistentTileSchedulerILi128ELi48ELi128ELi128ELb1ELb1ELb0ELb0ELb1ELb1EEEEEEEEEvNT_6ParamsE)
        /*0048*/ 	.short	0x0210
        /*004a*/ 	.short	0x0438


	//----- nvinfo : EIATTR_SW_WAR
	.align		4
.L_248:
        /*004c*/ 	.byte	0x04, 0x36
        /*004e*/ 	.short	(.L_250 - .L_249)
.L_249:
        /*0050*/ 	.word	0x00000008
.L_250:


//--------------------- .nv.info._ZN7cutlass13device_kernelIN5flash19enable_sm80_to_sm89INS1_16FlashAttnFwdSm80INS1_25CollectiveMainloopFwdSm80ILi4ELi1ELb0EN4cute5tupleIJNS5_1CILi128EEENS7_ILi48EEENS7_ILi96EEEEEELi96ENS_10bfloat16_tEfNS_4arch4Sm80ELb0ELb0ELb0ELb1ELb1ELb1ELb1ELb1EEENS1_21CollectiveEpilogueFwdINS6_IJS8_SA_S9_EEENS6_IJNS7_ILi1EEESI_SI_EEESC_SE_Li128ELb1ELb1ELb1ELb0EEENS1_36VarlenDynamicPersistentTileSchedulerILi128ELi48ELi128ELi128ELb1ELb1ELb0ELb0ELb1ELb1EEEEEEEEEvNT_6ParamsE --------------------------
	.section	.nv.info._ZN7cutlass13device_kernelIN5flash19enable_sm80_to_sm89INS1_16FlashAttnFwdSm80INS1_25CollectiveMainloopFwdSm80ILi4ELi1ELb0EN4cute5tupleIJNS5_1CILi128EEENS7_ILi48EEENS7_ILi96EEEEEELi96ENS_10bfloat16_tEfNS_4arch4Sm80ELb0ELb0ELb0ELb1ELb1ELb1ELb1ELb1EEENS1_21CollectiveEpilogueFwdINS6_IJS8_SA_S9_EEENS6_IJNS7_ILi1EEESI_SI_EEESC_SE_Li128ELb1ELb1ELb1ELb0EEENS1_36VarlenDynamicPersistentTileSchedulerILi128ELi48ELi128ELi128ELb1ELb1ELb0ELb0ELb1ELb1EEEEEEEEEvNT_6ParamsE,"",@"SHT_CUDA_INFO"
	.sectionflags	@""
	.align	4


	//----- nvinfo : EIATTR_CUDA_API_VERSION
	.align		4
        /*0000*/ 	.byte	0x04, 0x37
        /*0002*/ 	.short	(.L_252 - .L_251)
.L_251:
        /*0004*/ 	.word	0x00000082


	//----- nvinfo : EIATTR_KPARAM_INFO
	.align		4
.L_252:
        /*0008*/ 	.byte	0x04, 0x17
        /*000a*/ 	.short	(.L_254 - .L_253)
.L_253:
        /*000c*/ 	.word	0x00000000
        /*0010*/ 	.short	0x0000
        /*0012*/ 	.short	0x0000
        /*0014*/ 	.byte	0x00, 0xf0, 0xe1, 0x10


	//----- nvinfo : EIATTR_SPARSE_MMA_MASK
	.align		4
.L_254:
        /*0018*/ 	.byte	0x03, 0x50
        /*001a*/ 	.short	0x0000


	//----- nvinfo : EIATTR_MAXREG_COUNT
	.align		4
        /*001c*/ 	.byte	0x03, 0x1b
        /*001e*/ 	.short	0x00ff


	//----- nvinfo : EIATTR_MERCURY_ISA_VERSION
	.align		4
        /*0020*/ 	.byte	0x03, 0x5f
        /*0022*/ 	.short	0x0101


	//----- nvinfo : EIATTR_EXIT_INSTR_OFFSETS
	.align		4
        /*0024*/ 	.byte	0x04, 0x1c
        /*0026*/ 	.short	(.L_256 - .L_255)


	//   ....[0]....
.L_255:
        /*0028*/ 	.word	0x00000010


	//----- nvinfo : EIATTR_MAX_THREADS
	.align		4
.L_256:
        /*002c*/ 	.byte	0x04, 0x05
        /*002e*/ 	.short	(.L_258 - .L_257)
.L_257:
        /*0030*/ 	.word	0x00000080
        /*0034*/ 	.word	0x00000001
        /*0038*/ 	.word	0x00000001


	//----- nvinfo : EIATTR_CBANK_PARAM_SIZE
	.align		4
.L_258:
        /*003c*/ 	.byte	0x03, 0x19
        /*003e*/ 	.short	0x0438


	//----- nvinfo : EIATTR_PARAM_CBANK
	.align		4
        /*0040*/ 	.byte	0x04, 0x0a
        /*0042*/ 	.short	(.L_260 - .L_259)
	.align		4
.L_259:
        /*0044*/ 	.word	index@(.nv.constant0._ZN7cutlass13device_kernelIN5flash19enable_sm80_to_sm89INS1_16FlashAttnFwdSm80INS1_25CollectiveMainloopFwdSm80ILi4ELi1ELb0EN4cute5tupleIJNS5_1CILi128EEENS7_ILi48EEENS7_ILi96EEEEEELi96ENS_10bfloat16_tEfNS_4arch4Sm80ELb0ELb0ELb0ELb1ELb1ELb1ELb1ELb1EEENS1_21CollectiveEpilogueFwdINS6_IJS8_SA_S9_EEENS6_IJNS7_ILi1EEESI_SI_EEESC_SE_Li128ELb1ELb1ELb1ELb0EEENS1_36VarlenDynamicPersistentTileSchedulerILi128ELi48ELi128ELi128ELb1ELb1ELb0ELb0ELb1ELb1EEEEEEEEEvNT_6ParamsE)
        /*0048*/ 	.short	0x0210
        /*004a*/ 	.short	0x0438


	//----- nvinfo : EIATTR_SW_WAR
	.align		4
.L_260:
        /*004c*/ 	.byte	0x04, 0x36
        /*004e*/ 	.short	(.L_262 - .L_261)
.L_261:
        /*0050*/ 	.word	0x00000008
.L_262:


//--------------------- .nv.info._ZN7cutlass13device_kernelIN5flash19enable_sm80_to_sm89INS1_16FlashAttnFwdSm80INS1_25CollectiveMainloopFwdSm80ILi4ELi1ELb0EN4cute5tupleIJNS5_1CILi128EEENS7_ILi48EEENS7_ILi96EEEEEELi96ENS_10bfloat16_tEfNS_4arch4Sm80ELb0ELb1ELb0ELb0ELb1ELb0ELb1ELb1EEENS1_21CollectiveEpilogueFwdINS6_IJS8_SA_S9_EEENS6_IJNS7_ILi1EEESI_SI_EEESC_SE_Li128ELb0ELb1ELb1ELb0EEENS1_19SingleTileSchedulerILb0ELb1ELb1ELi128EEEEEEEEEvNT_6ParamsE --------------------------
	.section	.nv.info._ZN7cutlass13device_kernelIN5flash19enable_sm80_to_sm89INS1_16FlashAttnFwdSm80INS1_25CollectiveMainloopFwdSm80ILi4ELi1ELb0EN4cute5tupleIJNS5_1CILi128EEENS7_ILi48EEENS7_ILi96EEEEEELi96ENS_10bfloat16_tEfNS_4arch4Sm80ELb0ELb1ELb0ELb0ELb1ELb0ELb1ELb1EEENS1_21CollectiveEpilogueFwdINS6_IJS8_SA_S9_EEENS6_IJNS7_ILi1EEESI_SI_EEESC_SE_Li128ELb0ELb1ELb1ELb0EEENS1_19SingleTileSchedulerILb0ELb1ELb1ELi128EEEEEEEEEvNT_6ParamsE,"",@"SHT_CUDA_INFO"
	.sectionflags	@""
	.align	4


	//----- nvinfo : EIATTR_CUDA_API_VERSION
	.align		4
        /*0000*/ 	.byte	0x04, 0x37
        /*0002*/ 	.short	(.L_264 - .L_263)
.L_263:
        /*0004*/ 	.word	0x00000082


	//----- nvinfo : EIATTR_KPARAM_INFO
	.align		4
.L_264:
        /*0008*/ 	.byte	0x04, 0x17
        /*000a*/ 	.short	(.L_266 - .L_265)
.L_265:
        /*000c*/ 	.word	0x00000000
        /*0010*/ 	.short	0x0000
        /*0012*/ 	.short	0x0000
        /*0014*/ 	.byte	0x00, 0xf0, 0x61, 0x10


	//----- nvinfo : EIATTR_SPARSE_MMA_MASK
	.align		4
.L_266:
        /*0018*/ 	.byte	0x03, 0x50
        /*001a*/ 	.short	0x0000


	//----- nvinfo : EIATTR_MAXREG_COUNT
	.align		4
        /*001c*/ 	.byte	0x03, 0x1b
        /*001e*/ 	.short	0x00ff


	//----- nvinfo : EIATTR_MERCURY_ISA_VERSION
	.align		4
        /*0020*/ 	.byte	0x03, 0x5f
        /*0022*/ 	.short	0x0101


	//----- nvinfo : EIATTR_EXIT_INSTR_OFFSETS
	.align		4
        /*0024*/ 	.byte	0x04, 0x1c
        /*0026*/ 	.short	(.L_268 - .L_267)


	//   ....[0]....
.L_267:
        /*0028*/ 	.word	0x00000010


	//----- nvinfo : EIATTR_MAX_THREADS
	.align		4
.L_268:
        /*002c*/ 	.byte	0x04, 0x05
        /*002e*/ 	.short	(.L_270 - .L_269)
.L_269:
        /*0030*/ 	.word	0x00000080
        /*0034*/ 	.word	0x00000001
        /*0038*/ 	.word	0x00000001


	//----- nvinfo : EIATTR_CBANK_PARAM_SIZE
	.align		4
.L_270:
        /*003c*/ 	.byte	0x03, 0x19
        /*003e*/ 	.short	0x0418


	//----- nvinfo : EIATTR_PARAM_CBANK
	.align		4
        /*0040*/ 	.byte	0x04, 0x0a
        /*0042*/ 	.short	(.L_272 - .L_271)
	.align		4
.L_271:
        /*0044*/ 	.word	index@(.nv.constant0._ZN7cutlass13device_kernelIN5flash19enable_sm80_to_sm89INS1_16FlashAttnFwdSm80INS1_25CollectiveMainloopFwdSm80ILi4ELi1ELb0EN4cute5tupleIJNS5_1CILi128EEENS7_ILi48EEENS7_ILi96EEEEEELi96ENS_10bfloat16_tEfNS_4arch4Sm80ELb0ELb1ELb0ELb0ELb1ELb0ELb1ELb1EEENS1_21CollectiveEpilogueFwdINS6_IJS8_SA_S9_EEENS6_IJNS7_ILi1EEESI_SI_EEESC_SE_Li128ELb0ELb1ELb1ELb0EEENS1_19SingleTileSchedulerILb0ELb1ELb1ELi128EEEEEEEEEvNT_6ParamsE)
        /*0048*/ 	.short	0x0210
        /*004a*/ 	.short	0x0418


	//----- nvinfo : EIATTR_SW_WAR
	.align		4
.L_272:
        /*004c*/ 	.byte	0x04, 0x36
        /*004e*/ 	.short	(.L_274 - .L_273)
.L_273:
        /*0050*/ 	.word	0x00000008
.L_274:


//--------------------- .nv.info._ZN7cutlass13device_kernelIN5flash19enable_sm80_to_sm89INS1_16FlashAttnFwdSm80INS1_25CollectiveMainloopFwdSm80ILi4ELi1ELb0EN4cute5tupleIJNS5_1CILi128EEENS7_ILi48EEENS7_ILi96EEEEEELi96ENS_10bfloat16_tEfNS_4arch4Sm80ELb0ELb1ELb0ELb1ELb1ELb0ELb1ELb1EEENS1_21CollectiveEpilogueFwdINS6_IJS8_SA_S9_EEENS6_IJNS7_ILi1EEESI_SI_EEESC_SE_Li128ELb1ELb1ELb1ELb0EEENS1_36VarlenDynamicPersistentTileSchedulerILi128ELi48ELi128ELi128ELb1ELb1ELb0ELb1ELb0ELb1EEEEEEEEEvNT_6ParamsE --------------------------
	.section	.nv.info._ZN7cutlass13device_kernelIN5flash19enable_sm80_to_sm89INS1_16FlashAttnFwdSm80INS1_25CollectiveMainloopFwdSm80ILi4ELi1ELb0EN4cute5tupleIJNS5_1CILi128EEENS7_ILi48EEENS7_ILi96EEEEEELi96ENS_10bfloat16_tEfNS_4arch4Sm80ELb0ELb1ELb0ELb1ELb1ELb0ELb1ELb1EEENS1_21CollectiveEpilogueFwdINS6_IJS8_SA_S9_EEENS6_IJNS7_ILi1EEESI_SI_EEESC_SE_Li128ELb1ELb1ELb1ELb0EEENS1_36VarlenDynamicPersistentTileSchedulerILi128ELi48ELi128ELi128ELb1ELb1ELb0ELb1ELb0ELb1EEEEEEEEEvNT_6ParamsE,"",@"SHT_CUDA_INFO"
	.sectionflags	@""
	.align	4


	//----- nvinfo : EIATTR_CUDA_API_VERSION
	.align		4
        /*0000*/ 	.byte	0x04, 0x37
        /*0002*/ 	.short	(.L_276 - .L_275)
.L_275:
        /*0004*/ 	.word	0x00000082


	//----- nvinfo : EIATTR_KPARAM_INFO
	.align		4
.L_276:
        /*0008*/ 	.byte	0x04, 0x17
        /*000a*/ 	.short	(.L_278 - .L_277)
.L_277:
        /*000c*/ 	.word	0x00000000
        /*0010*/ 	.short	0x0000
        /*0012*/ 	.short	0x0000
        /*0014*/ 	.byte	0x00, 0xf0, 0xe1, 0x10


	//----- nvinfo : EIATTR_SPARSE_MMA_MASK
	.align		4
.L_278:
        /*0018*/ 	.byte	0x03, 0x50
        /*001a*/ 	.short	0x0000


	//----- nvinfo : EIATTR_MAXREG_COUNT
	.align		4
        /*001c*/ 	.byte	0x03, 0x1b
        /*001e*/ 	.short	0x00ff


	//----- nvinfo : EIATTR_MERCURY_ISA_VERSION
	.align		4
        /*0020*/ 	.byte	0x03, 0x5f
        /*0022*/ 	.short	0x0101


	//----- nvinfo : EIATTR_EXIT_INSTR_OFFSETS
	.align		4
        /*0024*/ 	.byte	0x04, 0x1c
        /*0026*/ 	.short	(.L_280 - .L_279)


	//   ....[0]....
.L_279:
        /*0028*/ 	.word	0x00000010


	//----- nvinfo : EIATTR_MAX_THREADS
	.align		4
.L_280:
        /*002c*/ 	.byte	0x04, 0x05
        /*002e*/ 	.short	(.L_282 - .L_281)
.L_281:
        /*0030*/ 	.word	0x00000080
        /*0034*/ 	.word	0x00000001
        /*0038*/ 	.word	0x00000001


	//----- nvinfo : EIATTR_CBANK_PARAM_SIZE
	.align		4
.L_282:
        /*003c*/ 	.byte	0x03, 0x19
        /*003e*/ 	.short	0x0438


	//----- nvinfo : EIATTR_PARAM_CBANK
	.align		4
        /*0040*/ 	.byte	0x04, 0x0a
        /*0042*/ 	.short	(.L_284 - .L_283)
	.align		4
.L_283:
        /*0044*/ 	.word	index@(.nv.constant0._ZN7cutlass13device_kernelIN5flash19enable_sm80_to_sm89INS1_16FlashAttnFwdSm80INS1_25CollectiveMainloopFwdSm80ILi4ELi1ELb0EN4cute5tupleIJNS5_1CILi128EEENS7_ILi48EEENS7_ILi96EEEEEELi96ENS_10bfloat16_tEfNS_4arch4Sm80ELb0ELb1ELb0ELb1ELb1ELb0ELb1ELb1EEENS1_21CollectiveEpilogueFwdINS6_IJS8_SA_S9_EEENS6_IJNS7_ILi1EEESI_SI_EEESC_SE_Li128ELb1ELb1ELb1ELb0EEENS1_36VarlenDynamicPersistentTileSchedulerILi128ELi48ELi128ELi128ELb1ELb1ELb0ELb1ELb0ELb1EEEEEEEEEvNT_6ParamsE)
        /*0048*/ 	.short	0x0210
        /*004a*/ 	.short	0x0438


	//----- nvinfo : EIATTR_SW_WAR
	.align		4
.L_284:
        /*004c*/ 	.byte	0x04, 0x36
        /*004e*/ 	.short	(.L_286 - .L_285)
.L_285:
        /*0050*/ 	.word	0x00000008
.L_286:


//--------------------- .nv.info._ZN7cutlass13device_kernelIN5flash19enable_sm80_to_sm89INS1_16FlashAttnFwdSm80INS1_25CollectiveMainloopFwdSm80ILi4ELi1ELb0EN4cute5tupleIJNS5_1CILi128EEENS7_ILi48EEENS7_ILi96EEEEEELi96ENS_10bfloat16_tEfNS_4arch4Sm80ELb0ELb1ELb0ELb1ELb1ELb1ELb1ELb1EEENS1_21CollectiveEpilogueFwdINS6_IJS8_SA_S9_EEENS6_IJNS7_ILi1EEESI_SI_EEESC_SE_Li128ELb1ELb1ELb1ELb0EEENS1_36VarlenDynamicPersistentTileSchedulerILi128ELi48ELi128ELi128ELb1ELb1ELb0ELb1ELb0ELb1EEEEEEEEEvNT_6ParamsE --------------------------
	.section	.nv.info._ZN7cutlass13device_kernelIN5flash19enable_sm80_to_sm89INS1_16FlashAttnFwdSm80INS1_25CollectiveMainloopFwdSm80ILi4ELi1ELb0EN4cute5tupleIJNS5_1CILi128EEENS7_ILi48EEENS7_ILi96EEEEEELi96ENS_10bfloat16_tEfNS_4arch4Sm80ELb0ELb1ELb0ELb1ELb1ELb1ELb1ELb1EEENS1_21CollectiveEpilogueFwdINS6_IJS8_SA_S9_EEENS6_IJNS7_ILi1EEESI_SI_EEESC_SE_Li128ELb1ELb1ELb1ELb0EEENS1_36VarlenDynamicPersistentTileSchedulerILi128ELi48ELi128ELi128ELb1ELb1ELb0ELb1ELb0ELb1EEEEEEEEEvNT_6ParamsE,"",@"SHT_CUDA_INFO"
	.sectionflags	@""
	.align	4


	//----- nvinfo : EIATTR_CUDA_API_VERSION
	.align		4
        /*0000*/ 	.byte	0x04, 0x37
        /*0002*/ 	.short	(.L_288 - .L_287)
.L_287:
        /*0004*/ 	.word	0x00000082


	//----- nvinfo : EIATTR_KPARAM_INFO
	.align		4
.L_288:
        /*0008*/ 	.byte	0x04, 0x17
        /*000a*/ 	.short	(.L_290 - .L_289)
.L_289:
        /*000c*/ 	.word	0x00000000
        /*0010*/ 	.short	0x0000
        /*0012*/ 	.short	0x0000
        /*0014*/ 	.byte	0x00, 0xf0, 0xe1, 0x10


	//----- nvinfo : EIATTR_SPARSE_MMA_MASK
	.align		4
.L_290:
        /*0018*/ 	.byte	0x03, 0x50
        /*001a*/ 	.short	0x0000


	//----- nvinfo : EIATTR_MAXREG_COUNT
	.align		4
        /*001c*/ 	.byte	0x03, 0x1b
        /*001e*/ 	.short	0x00ff


	//----- nvinfo : EIATTR_MERCURY_ISA_VERSION
	.align		4
        /*0020*/ 	.byte	0x03, 0x5f
        /*0022*/ 	.short	0x0101


	//----- nvinfo : EIATTR_EXIT_INSTR_OFFSETS
	.align		4
        /*0024*/ 	.byte	0x04, 0x1c
        /*0026*/ 	.short	(.L_292 - .L_291)


	//   ....[0]....
.L_291:
        /*0028*/ 	.word	0x00000010


	//----- nvinfo : EIATTR_MAX_THREADS
	.align		4
.L_292:
        /*002c*/ 	.byte	0x04, 0x05
        /*002e*/ 	.short	(.L_294 - .L_293)
.L_293:
        /*0030*/ 	.word	0x00000080
        /*0034*/ 	.word	0x00000001
        /*0038*/ 	.word	0x00000001


	//----- nvinfo : EIATTR_CBANK_PARAM_SIZE
	.align		4
.L_294:
        /*003c*/ 	.byte	0x03, 0x19
        /*003e*/ 	.short	0x0438


	//----- nvinfo : EIATTR_PARAM_CBANK
	.align		4
        /*0040*/ 	.byte	0x04, 0x0a
        /*0042*/ 	.short	(.L_296 - .L_295)
	.align		4
.L_295:
        /*0044*/ 	.word	index@(.nv.constant0._ZN7cutlass13device_kernelIN5flash19enable_sm80_to_sm89INS1_16FlashAttnFwdSm80INS1_25CollectiveMainloopFwdSm80ILi4ELi1ELb0EN4cute5tupleIJNS5_1CILi128EEENS7_ILi48EEENS7_ILi96EEEEEELi96ENS_10bfloat16_tEfNS_4arch4Sm80ELb0ELb1ELb0ELb1ELb1ELb1ELb1ELb1EEENS1_21CollectiveEpilogueFwdINS6_IJS8_SA_S9_EEENS6_IJNS7_ILi1EEESI_SI_EEESC_SE_Li128ELb1ELb1ELb1ELb0EEENS1_36VarlenDynamicPersistentTileSchedulerILi128ELi48ELi128ELi128ELb1ELb1ELb0ELb1ELb0ELb1EEEEEEEEEvNT_6ParamsE)
        /*0048*/ 	.short	0x0210
        /*004a*/ 	.short	0x0438


	//----- nvinfo : EIATTR_SW_WAR
	.align		4
.L_296:
        /*004c*/ 	.byte	0x04, 0x36
        /*004e*/ 	.short	(.L_298 - .L_297)
.L_297:
        /*0050*/ 	.word	0x00000008
.L_298:


//--------------------- .nv.info._ZN7cutlass13device_kernelIN5flash19enable_sm80_to_sm89INS1_16FlashAttnFwdSm80INS1_25CollectiveMainloopFwdSm80ILi4ELi1ELb0EN4cute5tupleIJNS5_1CILi128EEENS7_ILi64EEENS7_ILi96EEEEEELi96ENS_10bfloat16_tEfNS_4arch4Sm80ELb1ELb0ELb0ELb0ELb1ELb0ELb1ELb1EEENS1_21CollectiveEpilogueFwdINS6_IJS8_SA_S9_EEENS6_IJNS7_ILi1EEESI_SI_EEESC_SE_Li128ELb0ELb1ELb1ELb0EEENS1_30DynamicPersistentTileSchedulerILi128ELi128ELb1ELb1ELb0EEEEEEEEEvNT_6ParamsE --------------------------
	.section	.nv.info._ZN7cutlass13device_kernelIN5flash19enable_sm80_to_sm89INS1_16FlashAttnFwdSm80INS1_25CollectiveMainloopFwdSm80ILi4ELi1ELb0EN4cute5tupleIJNS5_1CILi128EEENS7_ILi64EEENS7_ILi96EEEEEELi96ENS_10bfloat16_tEfNS_4arch4Sm80ELb1ELb0ELb0ELb0ELb1ELb0ELb1ELb1EEENS1_21CollectiveEpilogueFwdINS6_IJS8_SA_S9_EEENS6_IJNS7_ILi1EEESI_SI_EEESC_SE_Li128ELb0ELb1ELb1ELb0EEENS1_30DynamicPersistentTileSchedulerILi128ELi128ELb1ELb1ELb0EEEEEEEEEvNT_6ParamsE,"",@"SHT_CUDA_INFO"
	.sectionflags	@""
	.align	4


	//----- nvinfo : EIATTR_CUDA_API_VERSION
	.align		4
        /*0000*/ 	.byte	0x04, 0x37
        /*0002*/ 	.short	(.L_300 - .L_299)
.L_299:
        /*0004*/ 	.word	0x00000082


	//----- nvinfo : EIATTR_KPARAM_INFO
	.align		4
.L_300:
        /*0008*/ 	.byte	0x04, 0x17
        /*000a*/ 	.short	(.L_302 - .L_301)
.L_301:
        /*000c*/ 	.word	0x00000000
        /*0010*/ 	.short	0x0000
        /*0012*/ 	.short	0x0000
        /*0014*/ 	.byte	0x00, 0xf0, 0xa1, 0x10


	//----- nvinfo : EIATTR_SPARSE_MMA_MASK
	.align		4
.L_302:
        /*0018*/ 	.byte	0x03, 0x50
        /*001a*/ 	.short	0x0000


	//----- nvinfo : EIATTR_MAXREG_COUNT
	.align		4
        /*001c*/ 	.byte	0x03, 0x1b
        /*001e*/ 	.short	0x00ff


	//----- nvinfo : EIATTR_MERCURY_ISA_VERSION
	.align		4
        /*0020*/ 	.byte	0x03, 0x5f
        /*0022*/ 	.short	0x0101


	//----- nvinfo : EIATTR_EXIT_INSTR_OFFSETS
	.align		4
        /*0024*/ 	.byte	0x04, 0x1c
        /*0026*/ 	.short	(.L_304 - .L_303)


	//   ....[0]....
.L_303:
        /*0028*/ 	.word	0x00000010


	//----- nvinfo : EIATTR_MAX_THREADS
	.align		4
.L_304:
        /*002c*/ 	.byte	0x04, 0x05
        /*002e*/ 	.short	(.L_306 - .L_305)
.L_305:
        /*0030*/ 	.word	0x00000080
        /*0034*/ 	.word	0x00000001
        /*0038*/ 	.word	0x00000001


	//----- nvinfo : EIATTR_CBANK_PARAM_SIZE
	.align		4
.L_306:
        /*003c*/ 	.byte	0x03, 0x19
        /*003e*/ 	.short	0x0428


	//----- nvinfo : EIATTR_PARAM_CBANK
	.align		4
        /*0040*/ 	.byte	0x04, 0x0a
        /*0042*/ 	.short	(.L_308 - .L_307)
	.align		4
.L_307:
        /*0044*/ 	.word	index@(.nv.constant0._ZN7cutlass13device_kernelIN5flash19enable_sm80_to_sm89INS1_16FlashAttnFwdSm80INS1_25CollectiveMainloopFwdSm80ILi4ELi1ELb0EN4cute5tupleIJNS5_1CILi128EEENS7_ILi64EEENS7_ILi96EEEEEELi96ENS_10bfloat16_tEfNS_4arch4Sm80ELb1ELb0ELb0ELb0ELb1ELb0ELb1ELb1EEENS1_21CollectiveEpilogueFwdINS6_IJS8_SA_S9_EEENS6_IJNS7_ILi1EEESI_SI_EEESC_SE_Li128ELb0ELb1ELb1ELb0EEENS1_30DynamicPersistentTileSchedulerILi128ELi128ELb1ELb1ELb0EEEEEEEEEvNT_6ParamsE)
        /*0048*/ 	.short	0x0210
        /*004a*/ 	.short	0x0428


	//----- nvinfo : EIATTR_SW_WAR
	.align		4
.L_308:
        /*004c*/ 	.byte	0x04, 0x36
        /*004e*/ 	.short	(.L_310 - .L_309)
.L_309:
        /*0050*/ 	.word	0x00000008
.L_310:


//--------------------- .nv.info._ZN7cutlass13device_kernelIN5flash19enable_sm80_to_sm89INS1_16FlashAttnFwdSm80INS1_25CollectiveMainloopFwdSm80ILi4ELi1ELb0EN4cute5tupleIJNS5_1CILi128EEENS7_ILi48EEENS7_ILi96EEEEEELi96ENS_10bfloat16_tEfNS_4arch4Sm80ELb1ELb0ELb0ELb1ELb1ELb0ELb1ELb1EEENS1_21CollectiveEpilogueFwdINS6_IJS8_SA_S9_EEENS6_IJNS7_ILi1EEESI_SI_EEESC_SE_Li128ELb1ELb1ELb1ELb0EEENS1_36VarlenDynamicPersistentTileSchedulerILi128ELi48ELi128ELi128ELb1ELb1ELb0ELb1ELb1ELb1EEEEEEEEEvNT_6ParamsE --------------------------
	.section	.nv.info._ZN7cutlass13device_kernelIN5flash19enable_sm80_to_sm89INS1_16FlashAttnFwdSm80INS1_25CollectiveMainloopFwdSm80ILi4ELi1ELb0EN4cute5tupleIJNS5_1CILi128EEENS7_ILi48EEENS7_ILi96EEEEEELi96ENS_10bfloat16_tEfNS_4arch4Sm80ELb1ELb0ELb0ELb1ELb1ELb0ELb1ELb1EEENS1_21CollectiveEpilogueFwdINS6_IJS8_SA_S9_EEENS6_IJNS7_ILi1EEESI_SI_EEESC_SE_Li128ELb1ELb1ELb1ELb0EEENS1_36VarlenDynamicPersistentTileSchedulerILi128ELi48ELi128ELi128ELb1ELb1ELb0ELb1ELb1ELb1EEEEEEEEEvNT_6ParamsE,"",@"SHT_CUDA_INFO"
	.sectionflags	@""
	.align	4


	//----- nvinfo : EIATTR_CUDA_API_VERSION
	.align		4
        /*0000*/ 	.byte	0x04, 0x37
        /*0002*/ 	.short	(.L_312 - .L_311)
.L_311:
        /*0004*/ 	.word	0x00000082


	//----- nvinfo : EIATTR_KPARAM_INFO
	.align		4
.L_312:
        /*0008*/ 	.byte	0x04, 0x17
        /*000a*/ 	.short	(.L_314 - .L_313)
.L_313:
        /*000c*/ 	.word	0x00000000
        /*0010*/ 	.short	0x0000
        /*0012*/ 	.short	0x0000
        /*0014*/ 	.byte	0x00, 0xf0, 0xe1, 0x10


	//----- nvinfo : EIATTR_SPARSE_MMA_MASK
	.align		4
.L_314:
        /*0018*/ 	.byte	0x03, 0x50
        /*001a*/ 	.short	0x0000


	//----- nvinfo : EIATTR_MAXREG_COUNT
	.align		4
        /*001c*/ 	.byte	0x03, 0x1b
        /*001e*/ 	.short	0x00ff


	//----- nvinfo : EIATTR_MERCURY_ISA_VERSION
	.align		4
        /*0020*/ 	.byte	0x03, 0x5f
        /*0022*/ 	.short	0x0101


	//----- nvinfo : EIATTR_EXIT_INSTR_OFFSETS
	.align		4
        /*0024*/ 	.byte	0x04, 0x1c
        /*0026*/ 	.short	(.L_316 - .L_315)


	//   ....[0]....
.L_315:
        /*0028*/ 	.word	0x00000010


	//----- nvinfo : EIATTR_MAX_THREADS
	.align		4
.L_316:
        /*002c*/ 	.byte	0x04, 0x05
        /*002e*/ 	.short	(.L_318 - .L_317)
.L_317:
        /*0030*/ 	.word	0x00000080
        /*0034*/ 	.word	0x00000001
        /*0038*/ 	.word	0x00000001


	//----- nvinfo : EIATTR_CBANK_PARAM_SIZE
	.align		4
.L_318:
        /*003c*/ 	.byte	0x03, 0x19
        /*003e*/ 	.short	0x0438


	//----- nvinfo : EIATTR_PARAM_CBANK
	.align		4
        /*0040*/ 	.byte	0x04, 0x0a
        /*0042*/ 	.short	(.L_320 - .L_319)
	.align		4
.L_319:
        /*0044*/ 	.word	index@(.nv.constant0._ZN7cutlass13device_kernelIN5flash19enable_sm80_to_sm89INS1_16FlashAttnFwdSm80INS1_25CollectiveMainloopFwdSm80ILi4ELi1ELb0EN4cute5tupleIJNS5_1CILi128EEENS7_ILi48EEENS7_ILi96EEEEEELi96ENS_10bfloat16_tEfNS_4arch4Sm80ELb1ELb0ELb0ELb1ELb1ELb0ELb1ELb1EEENS1_21CollectiveEpilogueFwdINS6_IJS8_SA_S9_EEENS6_IJNS7_ILi1EEESI_SI_EEESC_SE_Li128ELb1ELb1ELb1ELb0EEENS1_36VarlenDynamicPersistentTileSchedulerILi128ELi48ELi128ELi128ELb1ELb1ELb0ELb1ELb1ELb1EEEEEEEEEvNT_6ParamsE)
        /*0048*/ 	.short	0x0210
        /*004a*/ 	.short	0x0438


	//----- nvinfo : EIATTR_SW_WAR
	.align		4
.L_320:
        /*004c*/ 	.byte	0x04, 0x36
        /*004e*/ 	.short	(.L_322 - .L_321)
.L_321:
        /*0050*/ 	.word	0x00000008
.L_322:


//--------------------- .nv.info._ZN7cutlass13device_kernelIN5flash19enable_sm80_to_sm89INS1_16FlashAttnFwdSm80INS1_25CollectiveMainloopFwdSm80ILi4ELi1ELb0EN4cute5tupleIJNS5_1CILi128EEENS7_ILi48EEENS7_ILi96EEEEEELi96ENS_10bfloat16_tEfNS_4arch4Sm80ELb1ELb0ELb0ELb1ELb1ELb1ELb1ELb1EEENS1_21CollectiveEpilogueFwdINS6_IJS8_SA_S9_EEENS6_IJNS7_ILi1EEESI_SI_EEESC_SE_Li128ELb1ELb1ELb1ELb0EEENS1_36VarlenDynamicPersistentTileSchedulerILi128ELi48ELi128ELi128ELb1ELb1ELb0ELb1ELb1ELb1EEEEEEEEEvNT_6ParamsE --------------------------
	.section	.nv.info._ZN7cutlass13device_kernelIN5flash19enable_sm80_to_sm89INS1_16FlashAttnFwdSm80INS1_25CollectiveMainloopFwdSm80ILi4ELi1ELb0EN4cute5tupleIJNS5_1CILi128EEENS7_ILi48EEENS7_ILi96EEEEEELi96ENS_10bfloat16_tEfNS_4arch4Sm80ELb1ELb0ELb0ELb1ELb1ELb1ELb1ELb1EEENS1_21CollectiveEpilogueFwdINS6_IJS8_SA_S9_EEENS6_IJNS7_ILi1EEESI_SI_EEESC_SE_Li128ELb1ELb1ELb1ELb0EEENS1_36VarlenDynamicPersistentTileSchedulerILi128ELi48ELi128ELi128ELb1ELb1ELb0ELb1ELb1ELb1EEEEEEEEEvNT_6ParamsE,"",@"SHT_CUDA_INFO"
	.sectionflags	@""
	.align	4


	//----- nvinfo : EIATTR_CUDA_API_VERSION
	.align		4
        /*0000*/ 	.byte	0x04, 0x37
        /*0002*/ 	.short	(.L_324 - .L_323)
.L_323:
        /*0004*/ 	.word	0x00000082


	//----- nvinfo : EIATTR_KPARAM_INFO
	.align		4
.L_324:
        /*0008*/ 	.byte	0x04, 0x17
        /*000a*/ 	.short	(.L_326 - .L_325)
.L_325:
        /*000c*/ 	.word	0x00000000
        /*0010*/ 	.short	0x0000
        /*0012*/ 	.short	0x0000
        /*0014*/ 	.byte	0x00, 0xf0, 0xe1, 0x10


	//----- nvinfo : EIATTR_SPARSE_MMA_MASK
	.align		4
.L_326:
        /*0018*/ 	.byte	0x03, 0x50
        /*001a*/ 	.short	0x0000


	//----- nvinfo : EIATTR_MAXREG_COUNT
	.align		4
        /*001c*/ 	.byte	0x03, 0x1b
        /*001e*/ 	.short	0x00ff


	//----- nvinfo : EIATTR_MERCURY_ISA_VERSION
	.align		4
        /*0020*/ 	.byte	0x03, 0x5f
        /*0022*/ 	.short	0x0101


	//----- nvinfo : EIATTR_EXIT_INSTR_OFFSETS
	.align		4
        /*0024*/ 	.byte	0x04, 0x1c
        /*0026*/ 	.short	(.L_328 - .L_327)


	//   ....[0]....
.L_327:
        /*0028*/ 	.word	0x00000010


	//----- nvinfo : EIATTR_MAX_THREADS
	.align		4
.L_328:
        /*002c*/ 	.byte	0x04, 0x05
        /*002e*/ 	.short	(.L_330 - .L_329)
.L_329:
        /*0030*/ 	.word	0x00000080
        /*0034*/ 	.word	0x00000001
        /*0038*/ 	.word	0x00000001


	//----- nvinfo : EIATTR_CBANK_PARAM_SIZE
	.align		4
.L_330:
        /*003c*/ 	.byte	0x03, 0x19
        /*003e*/ 	.short	0x0438


	//----- nvinfo : EIATTR_PARAM_CBANK
	.align		4
        /*0040*/ 	.byte	0x04, 0x0a
        /*0042*/ 	.short	(.L_332 - .L_331)
	.align		4
.L_331:
        /*0044*/ 	.word	index@(.nv.constant0._ZN7cutlass13device_kernelIN5flash19enable_sm80_to_sm89INS1_16FlashAttnFwdSm80INS1_25CollectiveMainloopFwdSm80ILi4ELi1ELb0EN4cute5tupleIJNS5_1CILi128EEENS7_ILi48EEENS7_ILi96EEEEEELi96ENS_10bfloat16_tEfNS_4arch4Sm80ELb1ELb0ELb0ELb1ELb1ELb1ELb1ELb1EEENS1_21CollectiveEpilogueFwdINS6_IJS8_SA_S9_EEENS6_IJNS7_ILi1EEESI_SI_EEESC_SE_Li128ELb1ELb1ELb1ELb0EEENS1_36VarlenDynamicPersistentTileSchedulerILi128ELi48ELi128ELi128ELb1ELb1ELb0ELb1ELb1ELb1EEEEEEEEEvNT_6ParamsE)
        /*0048*/ 	.short	0x0210
        /*004a*/ 	.short	0x0438


	//----- nvinfo : EIATTR_SW_WAR
	.align		4
.L_332:
        /*004c*/ 	.byte	0x04, 0x36
        /*004e*/ 	.short	(.L_334 - .L_333)
.L_333:
        /*0050*/ 	.word	0x00000008
.L_334:


//--------------------- .nv.callgraph             --------------------------
	.section	.nv.callgraph,"",@"SHT_CUDA_CALLGRAPH"
	.align	4
	.sectionentsize	8
	.align		4
        /*0000*/ 	.word	0x00000000
	.align		4
        /*0004*/ 	.word	0xffffffff
	.align		4
        /*0008*/ 	.word	0x00000000
	.align		4
        /*000c*/ 	.word	0xfffffffe
	.align		4
        /*0010*/ 	.word	0x00000000
	.align		4
        /*0014*/ 	.word	0xfffffffd
	.align		4
        /*0018*/ 	.word	0x00000000
	.align		4
        /*001c*/ 	.word	0xfffffffc


//--------------------- .nv.constant4             --------------------------
	.section	.nv.constant4,"a",@progbits
	.align	8
	.align		8
.nv.constant4:
        /*0000*/ 	.dword	_ZN88_INTERNAL_261a9f89_52_flash_fwd_hdim96_bf16_paged_split_softcapall_sm80_cu_21e1f8cb_38474cuda3std3__45__cpo5beginE
	.align		8
        /*0008*/ 	.dword	_ZN88_INTERNAL_261a9f89_52_flash_fwd_hdim96_bf16_paged_split_softcapall_sm80_cu_21e1f8cb_38474cuda3std3__45__cpo3endE
	.align		8
        /*0010*/ 	.dword	_ZN88_INTERNAL_261a9f89_52_flash_fwd_hdim96_bf16_paged_split_softcapall_sm80_cu_21e1f8cb_38474cuda3std3__45__cpo6cbeginE
	.align		8
        /*0018*/ 	.dword	_ZN88_INTERNAL_261a9f89_52_flash_fwd_hdim96_bf16_paged_split_softcapall_sm80_cu_21e1f8cb_38474cuda3std3__45__cpo4cendE
	.align		8
        /*0020*/ 	.dword	_ZN88_INTERNAL_261a9f89_52_flash_fwd_hdim96_bf16_paged_split_softcapall_sm80_cu_21e1f8cb_38474cuda3std3__490_GLOBAL__N__261a9f89_52_flash_fwd_hdim96_bf16_paged_split_softcapall_sm80_cu_21e1f8cb_38476ignoreE
	.align		8
        /*0028*/ 	.dword	_ZN88_INTERNAL_261a9f89_52_flash_fwd_hdim96_bf16_paged_split_softcapall_sm80_cu_21e1f8cb_38474cuda3std3__419piecewise_constructE
	.align		8
        /*0030*/ 	.dword	_ZN88_INTERNAL_261a9f89_52_flash_fwd_hdim96_bf16_paged_split_softcapall_sm80_cu_21e1f8cb_38474cuda3std3__48in_placeE
	.align		8
        /*0038*/ 	.dword	_ZN88_INTERNAL_261a9f89_52_flash_fwd_hdim96_bf16_paged_split_softcapall_sm80_cu_21e1f8cb_38474cuda3std6ranges3__45__cpo4swapE
	.align		8
        /*0040*/ 	.dword	_ZN88_INTERNAL_261a9f89_52_flash_fwd_hdim96_bf16_paged_split_softcapall_sm80_cu_21e1f8cb_38474cuda3std6ranges3__45__cpo9iter_moveE
	.align		8
        /*0048*/ 	.dword	_ZN88_INTERNAL_261a9f89_52_flash_fwd_hdim96_bf16_paged_split_softcapall_sm80_cu_21e1f8cb_38474cute7productE
	.align		8
        /*0050*/ 	.dword	_ZN88_INTERNAL_261a9f89_52_flash_fwd_hdim96_bf16_paged_split_softcapall_sm80_cu_21e1f8cb_38474cute1_E


//--------------------- .text._ZN7cutlass13device_kernelIN5flash19enable_sm80_to_sm89INS1_16FlashAttnFwdSm80INS1_25CollectiveMainloopFwdSm80ILi4ELi1ELb0EN4cute5tupleIJNS5_1CILi128EEENS7_ILi64EEENS7_ILi96EEEEEELi96ENS_10bfloat16_tEfNS_4arch4Sm80ELb0ELb0ELb1ELb0ELb1ELb0ELb1ELb1EEENS1_21CollectiveEpilogueFwdINS6_IJS8_SA_S9_EEENS6_IJNS7_ILi1EEESI_SI_EEESC_SE_Li128ELb0ELb1ELb1ELb0EEENS1_19SingleTileSchedulerILb0ELb1ELb1ELi128EEEEEEEEEvNT_6ParamsE --------------------------
	.section	.text._ZN7cutlass13device_kernelIN5flash19enable_sm80_to_sm89INS1_16FlashAttnFwdSm80INS1_25CollectiveMainloopFwdSm80ILi4ELi1ELb0EN4cute5tupleIJNS5_1CILi128EEENS7_ILi64EEENS7_ILi96EEEEEELi96ENS_10bfloat16_tEfNS_4arch4Sm80ELb0ELb0ELb1ELb0ELb1ELb0ELb1ELb1EEENS1_21CollectiveEpilogueFwdINS6_IJS8_SA_S9_EEENS6_IJNS7_ILi1EEESI_SI_EEESC_SE_Li128ELb0ELb1ELb1ELb0EEENS1_19SingleTileSchedulerILb0ELb1ELb1ELi128EEEEEEEEEvNT_6ParamsE,"ax",@progbits
	.align	128
.text._ZN7cutlass13device_kernelIN5flash19enable_sm80_to_sm89INS1_16FlashAttnFwdSm80INS1_25CollectiveMainloopFwdSm80ILi4ELi1ELb0EN4cute5tupleIJNS5_1CILi128EEENS7_ILi64EEENS7_ILi96EEEEEELi96ENS_10bfloat16_tEfNS_4arch4Sm80ELb0ELb0ELb1ELb0ELb1ELb0ELb1ELb1EEENS1_21CollectiveEpilogueFwdINS6_IJS8_SA_S9_EEENS6_IJNS7_ILi1EEESI_SI_EEESC_SE_Li128ELb0ELb1ELb1ELb0EEENS1_19SingleTileSchedulerILb0ELb1ELb1ELi128EEEEEEEEEvNT_6ParamsE:
        .type           _ZN7cutlass13device_kernelIN5flash19enable_sm80_to_sm89INS1_16FlashAttnFwdSm80INS1_25CollectiveMainloopFwdSm80ILi4ELi1ELb0EN4cute5tupleIJNS5_1CILi128EEENS7_ILi64EEENS7_ILi96EEEEEELi96ENS_10bfloat16_tEfNS_4arch4Sm80ELb0ELb0ELb1ELb0ELb1ELb0ELb1ELb1EEENS1_21CollectiveEpilogueFwdINS6_IJS8_SA_S9_EEENS6_IJNS7_ILi1EEESI_SI_EEESC_SE_Li128ELb0ELb1ELb1ELb0EEENS1_19SingleTileSchedulerILb0ELb1ELb1ELi128EEEEEEEEEvNT_6ParamsE,@function
        .size           _ZN7cutlass13device_kernelIN5flash19enable_sm80_to_sm89INS1_16FlashAttnFwdSm80INS1_25CollectiveMainloopFwdSm80ILi4ELi1ELb0EN4cute5tupleIJNS5_1CILi128EEENS7_ILi64EEENS7_ILi96EEEEEELi96ENS_10bfloat16_tEfNS_4arch4Sm80ELb0ELb0ELb1ELb0ELb1ELb0ELb1ELb1EEENS1_21CollectiveEpilogueFwdINS6_IJS8_SA_S9_EEENS6_IJNS7_ILi1EEESI_SI_EEESC_SE_Li128ELb0ELb1ELb1ELb0EEENS1_19SingleTileSchedulerILb0ELb1ELb1ELi128EEEEEEEEEvNT_6ParamsE,(.L_x_18 - _ZN7cutlass13device_kernelIN5flash19enable_sm80_to_sm89INS1_16FlashAttnFwdSm80INS1_25CollectiveMainloopFwdSm80ILi4ELi1ELb0EN4cute5tupleIJNS5_1CILi128EEENS7_ILi64EEENS7_ILi96EEEEEELi96ENS_10bfloat16_tEfNS_4arch4Sm80ELb0ELb0ELb1ELb0ELb1ELb0ELb1ELb1EEENS1_21CollectiveEpilogueFwdINS6_IJS8_SA_S9_EEENS6_IJNS7_ILi1EEESI_SI_EEESC_SE_Li128ELb0ELb1ELb1ELb0EEENS1_19SingleTileSchedulerILb0ELb1ELb1ELi128EEEEEEEEEvNT_6ParamsE)
        .other          _ZN7cutlass13device_kernelIN5flash19enable_sm80_to_sm89INS1_16FlashAttnFwdSm80INS1_25CollectiveMainloopFwdSm80ILi4ELi1ELb0EN4cute5tupleIJNS5_1CILi128EEENS7_ILi64EEENS7_ILi96EEEEEELi96ENS_10bfloat16_tEfNS_4arch4Sm80ELb0ELb0ELb1ELb0ELb1ELb0ELb1ELb1EEENS1_21CollectiveEpilogueFwdINS6_IJS8_SA_S9_EEENS6_IJNS7_ILi1EEESI_SI_EEESC_SE_Li128ELb0ELb1ELb1ELb0EEENS1_19SingleTileSchedulerILb0ELb1ELb1ELi128EEEEEEEEEvNT_6ParamsE,@"STO_CUDA_ENTRY STV_DEFAULT"
_ZN7cutlass13device_kernelIN5flash19enable_sm80_to_sm89INS1_16FlashAttnFwdSm80INS1_25CollectiveMainloopFwdSm80ILi4ELi1ELb0EN4cute5tupleIJNS5_1CILi128EEENS7_ILi64EEENS7_ILi96EEEEEELi96ENS_10bfloat16_tEfNS_4arch4Sm80ELb0ELb0ELb1ELb0ELb1ELb0ELb1ELb1EEENS1_21CollectiveEpilogueFwdINS6_IJS8_SA_S9_EEENS6_IJNS7_ILi1EEESI_SI_EEESC_SE_Li128ELb0ELb1ELb1ELb0EEENS1_19SingleTileSchedulerILb0ELb1ELb1ELi128EEEEEEEEEvNT_6ParamsE:
[----:B------:R-:W-:Y:S01]  /*0000*/  LDC R1, c[0x0][0x28] ;  /* 0x00000a00ff017b82 */ /* 0x000fe20000000800 */
[----:B------:R-:W-:Y:S05]  /*0010*/  EXIT ;  /* 0x000000000000794d */ /* 0x000fea0003800000 */
.L_x_0:
[----:B------:R-:W-:-:S00]  /*0020*/  BRA `(.L_x_0) ;  /* 0xfffffffc00fc7947 */ /* 0x000fc0000383ffff */
[----:B------:R-:W-:-:S00]  /*0030*/  NOP ;  /* 0x0000000000007918 */ /* 0x000fc00000000000 */
        /* <DEDUP_REMOVED lines=12> */
.L_x_18:


//--------------------- .text._ZN7cutlass13device_kernelIN5flash19enable_sm80_to_sm89INS1_16FlashAttnFwdSm80INS1_25CollectiveMainloopFwdSm80ILi4ELi1ELb0EN4cute5tupleIJNS5_1CILi128EEENS7_ILi48EEENS7_ILi96EEEEEELi96ENS_10bfloat16_tEfNS_4arch4Sm80ELb0ELb0ELb1ELb1ELb1ELb0ELb1ELb1EEENS1_21CollectiveEpilogueFwdINS6_IJS8_SA_S9_EEENS6_IJNS7_ILi1EEESI_SI_EEESC_SE_Li128ELb1ELb1ELb1ELb0EEENS1_36VarlenDynamicPersistentTileSchedulerILi128ELi48ELi128ELi128ELb1ELb1ELb0ELb0ELb1ELb1EEEEEEEEEvNT_6ParamsE --------------------------
	.section	.text._ZN7cutlass13device_kernelIN5flash19enable_sm80_to_sm89INS1_16FlashAttnFwdSm80INS1_25CollectiveMainloopFwdSm80ILi4ELi1ELb0EN4cute5tupleIJNS5_1CILi128EEENS7_ILi48EEENS7_ILi96EEEEEELi96ENS_10bfloat16_tEfNS_4arch4Sm80ELb0ELb0ELb1ELb1ELb1ELb0ELb1ELb1EEENS1_21CollectiveEpilogueFwdINS6_IJS8_SA_S9_EEENS6_IJNS7_ILi1EEESI_SI_EEESC_SE_Li128ELb1ELb1ELb1ELb0EEENS1_36VarlenDynamicPersistentTileSchedulerILi128ELi48ELi128ELi128ELb1ELb1ELb0ELb0ELb1ELb1EEEEEEEEEvNT_6ParamsE,"ax",@progbits
	.align	128
.text._ZN7cutlass13device_kernelIN5flash19enable_sm80_to_sm89INS1_16FlashAttnFwdSm80INS1_25CollectiveMainloopFwdSm80ILi4ELi1ELb0EN4cute5tupleIJNS5_1CILi128EEENS7_ILi48EEENS7_ILi96EEEEEELi96ENS_10bfloat16_tEfNS_4arch4Sm80ELb0ELb0ELb1ELb1ELb1ELb0ELb1ELb1EEENS1_21CollectiveEpilogueFwdINS6_IJS8_SA_S9_EEENS6_IJNS7_ILi1EEESI_SI_EEESC_SE_Li128ELb1ELb1ELb1ELb0EEENS1_36VarlenDynamicPersistentTileSchedulerILi128ELi48ELi128ELi128ELb1ELb1ELb0ELb0ELb1ELb1EEEEEEEEEvNT_6ParamsE:
        .type           _ZN7cutlass13device_kernelIN5flash19enable_sm80_to_sm89INS1_16FlashAttnFwdSm80INS1_25CollectiveMainloopFwdSm80ILi4ELi1ELb0EN4cute5tupleIJNS5_1CILi128EEENS7_ILi48EEENS7_ILi96EEEEEELi96ENS_10bfloat16_tEfNS_4arch4Sm80ELb0ELb0ELb1ELb1ELb1ELb0ELb1ELb1EEENS1_21CollectiveEpilogueFwdINS6_IJS8_SA_S9_EEENS6_IJNS7_ILi1EEESI_SI_EEESC_SE_Li128ELb1ELb1ELb1ELb0EEENS1_36VarlenDynamicPersistentTileSchedulerILi128ELi48ELi128ELi128ELb1ELb1ELb0ELb0ELb1ELb1EEEEEEEEEvNT_6ParamsE,@function
        .size           _ZN7cutlass13device_kernelIN5flash19enable_sm80_to_sm89INS1_16FlashAttnFwdSm80INS1_25CollectiveMainloopFwdSm80ILi4ELi1ELb0EN4cute5tupleIJNS5_1CILi128EEENS7_ILi48EEENS7_ILi96EEEEEELi96ENS_10bfloat16_tEfNS_4arch4Sm80ELb0ELb0ELb1ELb1ELb1ELb0ELb1ELb1EEENS1_21CollectiveEpilogueFwdINS6_IJS8_SA_S9_EEENS6_IJNS7_ILi1EEESI_SI_EEESC_SE_Li128ELb1ELb1ELb1ELb0EEENS1_36VarlenDynamicPersistentTileSchedulerILi128ELi48ELi128ELi128ELb1ELb1ELb0ELb0ELb1ELb1EEEEEEEEEvNT_6ParamsE,(.L_x_19 - _ZN7cutlass13device_kernelIN5flash19enable_sm80_to_sm89INS1_16FlashAttnFwdSm80INS1_25CollectiveMainloopFwdSm80ILi4ELi1ELb0EN4cute5tupleIJNS5_1CILi128EEENS7_ILi48EEENS7_ILi96EEEEEELi96ENS_10bfloat16_tEfNS_4arch4Sm80ELb0ELb0ELb1ELb1ELb1ELb0ELb1ELb1EEENS1_21CollectiveEpilogueFwdINS6_IJS8_SA_S9_EEENS6_IJNS7_ILi1EEESI_SI_EEESC_SE_Li128ELb1ELb1ELb1ELb0EEENS1_36VarlenDynamicPersistentTileSchedulerILi128ELi48ELi128ELi128ELb1ELb1ELb0ELb0ELb1ELb1EEEEEEEEEvNT_6ParamsE)
        .other          _ZN7cutlass13device_kernelIN5flash19enable_sm80_to_sm89INS1_16FlashAttnFwdSm80INS1_25CollectiveMainloopFwdSm80ILi4ELi1ELb0EN4cute5tupleIJNS5_1CILi128EEENS7_ILi48EEENS7_ILi96EEEEEELi96ENS_10bfloat16_tEfNS_4arch4Sm80ELb0ELb0ELb1ELb1ELb1ELb0ELb1ELb1EEENS1_21CollectiveEpilogueFwdINS6_IJS8_SA_S9_EEENS6_IJNS7_ILi1EEESI_SI_EEESC_SE_Li128ELb1ELb1ELb1ELb0EEENS1_36VarlenDynamicPersistentTileSchedulerILi128ELi48ELi128ELi128ELb1ELb1ELb0ELb0ELb1ELb1EEEEEEEEEvNT_6ParamsE,@"STO_CUDA_ENTRY STV_DEFAULT"
_ZN7cutlass13device_kernelIN5flash19enable_sm80_to_sm89INS1_16FlashAttnFwdSm80INS1_25CollectiveMainloopFwdSm80ILi4ELi1ELb0EN4cute5tupleIJNS5_1CILi128EEENS7_ILi48EEENS7_ILi96EEEEEELi96ENS_10bfloat16_tEfNS_4arch4Sm80ELb0ELb0ELb1ELb1ELb1ELb0ELb1ELb1EEENS1_21CollectiveEpilogueFwdINS6_IJS8_SA_S9_EEENS6_IJNS7_ILi1EEESI_SI_EEESC_SE_Li128ELb1ELb1ELb1ELb0EEENS1_36VarlenDynamicPersistentTileSchedulerILi128ELi48ELi128ELi128ELb1ELb1ELb0ELb0ELb1ELb1EEEEEEEEEvNT_6ParamsE:
[----:B------:R-:W-:Y:S01]  /*0000*/  LDC R1, c[0x0][0x28] ;  /* 0x00000a00ff017b82 */ /* 0x000fe20000000800 */
[----:B------:R-:W-:Y:S05]  /*0010*/  EXIT ;  /* 0x000000000000794d */ /* 0x000fea0003800000 */
.L_x_1:
        /* <DEDUP_REMOVED lines=14> */
.L_x_19:


//--------------------- .text._ZN7cutlass13device_kernelIN5flash19enable_sm80_to_sm89INS1_16FlashAttnFwdSm80INS1_25CollectiveMainloopFwdSm80ILi4ELi1ELb0EN4cute5tupleIJNS5_1CILi128EEENS7_ILi48EEENS7_ILi96EEEEEELi96ENS_10bfloat16_tEfNS_4arch4Sm80ELb0ELb0ELb1ELb1ELb1ELb1ELb1ELb1EEENS1_21CollectiveEpilogueFwdINS6_IJS8_SA_S9_EEENS6_IJNS7_ILi1EEESI_SI_EEESC_SE_Li128ELb1ELb1ELb1ELb0EEENS1_36VarlenDynamicPersistentTileSchedulerILi128ELi48ELi128ELi128ELb1ELb1ELb0ELb0ELb1ELb1EEEEEEEEEvNT_6ParamsE --------------------------
	.section	.text._ZN7cutlass13device_kernelIN5flash19enable_sm80_to_sm89INS1_16FlashAttnFwdSm80INS1_25CollectiveMainloopFwdSm80ILi4ELi1ELb0EN4cute5tupleIJNS5_1CILi128EEENS7_ILi48EEENS7_ILi96EEEEEELi96ENS_10bfloat16_tEfNS_4arch4Sm80ELb0ELb0ELb1ELb1ELb1ELb1ELb1ELb1EEENS1_21CollectiveEpilogueFwdINS6_IJS8_SA_S9_EEENS6_IJNS7_ILi1EEESI_SI_EEESC_SE_Li128ELb1ELb1ELb1ELb0EEENS1_36VarlenDynamicPersistentTileSchedulerILi128ELi48ELi128ELi128ELb1ELb1ELb0ELb0ELb1ELb1EEEEEEEEEvNT_6ParamsE,"ax",@progbits
	.align	128
.text._ZN7cutlass13device_kernelIN5flash19enable_sm80_to_sm89INS1_16FlashAttnFwdSm80INS1_25CollectiveMainloopFwdSm80ILi4ELi1ELb0EN4cute5tupleIJNS5_1CILi128EEENS7_ILi48EEENS7_ILi96EEEEEELi96ENS_10bfloat16_tEfNS_4arch4Sm80ELb0ELb0ELb1ELb1ELb1ELb1ELb1ELb1EEENS1_21CollectiveEpilogueFwdINS6_IJS8_SA_S9_EEENS6_IJNS7_ILi1EEESI_SI_EEESC_SE_Li128ELb1ELb1ELb1ELb0EEENS1_36VarlenDynamicPersistentTileSchedulerILi128ELi48ELi128ELi128ELb1ELb1ELb0ELb0ELb1ELb1EEEEEEEEEvNT_6ParamsE:
        .type           _ZN7cutlass13device_kernelIN5flash19enable_sm80_to_sm89INS1_16FlashAttnFwdSm80INS1_25CollectiveMainloopFwdSm80ILi4ELi1ELb0EN4cute5tupleIJNS5_1CILi128EEENS7_ILi48EEENS7_ILi96EEEEEELi96ENS_10bfloat16_tEfNS_4arch4Sm80ELb0ELb0ELb1ELb1ELb1ELb1ELb1ELb1EEENS1_21CollectiveEpilogueFwdINS6_IJS8_SA_S9_EEENS6_IJNS7_ILi1EEESI_SI_EEESC_SE_Li128ELb1ELb1ELb1ELb0EEENS1_36VarlenDynamicPersistentTileSchedulerILi128ELi48ELi128ELi128ELb1ELb1ELb0ELb0ELb1ELb1EEEEEEEEEvNT_6ParamsE,@function
        .size           _ZN7cutlass13device_kernelIN5flash19enable_sm80_to_sm89INS1_16FlashAttnFwdSm80INS1_25CollectiveMainloopFwdSm80ILi4ELi1ELb0EN4cute5tupleIJNS5_1CILi128EEENS7_ILi48EEENS7_ILi96EEEEEELi96ENS_10bfloat16_tEfNS_4arch4Sm80ELb0ELb0ELb1ELb1ELb1ELb1ELb1ELb1EEENS1_21CollectiveEpilogueFwdINS6_IJS8_SA_S9_EEENS6_IJNS7_ILi1EEESI_SI_EEESC_SE_Li128ELb1ELb1ELb1ELb0EEENS1_36VarlenDynamicPersistentTileSchedulerILi128ELi48ELi128ELi128ELb1ELb1ELb0ELb0ELb1ELb1EEEEEEEEEvNT_6ParamsE,(.L_x_20 - _ZN7cutlass13device_kernelIN5flash19enable_sm80_to_sm89INS1_16FlashAttnFwdSm80INS1_25CollectiveMainloopFwdSm80ILi4ELi1ELb0EN4cute5tupleIJNS5_1CILi128EEENS7_ILi48EEENS7_ILi96EEEEEELi96ENS_10bfloat16_tEfNS_4arch4Sm80ELb0ELb0ELb1ELb1ELb1ELb1ELb1ELb1EEENS1_21CollectiveEpilogueFwdINS6_IJS8_SA_S9_EEENS6_IJNS7_ILi1EEESI_SI_EEESC_SE_Li128ELb1ELb1ELb1ELb0EEENS1_36VarlenDynamicPersistentTileSchedulerILi128ELi48ELi128ELi128ELb1ELb1ELb0ELb0ELb1ELb1EEEEEEEEEvNT_6ParamsE)
        .other          _ZN7cutlass13device_kernelIN5flash19enable_sm80_to_sm89INS1_16FlashAttnFwdSm80INS1_25CollectiveMainloopFwdSm80ILi4ELi1ELb0EN4cute5tupleIJNS5_1CILi128EEENS7_ILi48EEENS7_ILi96EEEEEELi96ENS_10bfloat16_tEfNS_4arch4Sm80ELb0ELb0ELb1ELb1ELb1ELb1ELb1ELb1EEENS1_21CollectiveEpilogueFwdINS6_IJS8_SA_S9_EEENS6_IJNS7_ILi1EEESI_SI_EEESC_SE_Li128ELb1ELb1ELb1ELb0EEENS1_36VarlenDynamicPersistentTileSchedulerILi128ELi48ELi128ELi128ELb1ELb1ELb0ELb0ELb1ELb1EEEEEEEEEvNT_6ParamsE,@"STO_CUDA_ENTRY STV_DEFAULT"
_ZN7cutlass13device_kernelIN5flash19enable_sm80_to_sm89INS1_16FlashAttnFwdSm80INS1_25CollectiveMainloopFwdSm80ILi4ELi1ELb0EN4cute5tupleIJNS5_1CILi128EEENS7_ILi48EEENS7_ILi96EEEEEELi96ENS_10bfloat16_tEfNS_4arch4Sm80ELb0ELb0ELb1ELb1ELb1ELb1ELb1ELb1EEENS1_21CollectiveEpilogueFwdINS6_IJS8_SA_S9_EEENS6_IJNS7_ILi1EEESI_SI_EEESC_SE_Li128ELb1ELb1ELb1ELb0EEENS1_36VarlenDynamicPersistentTileSchedulerILi128ELi48ELi128ELi128ELb1ELb1ELb0ELb0ELb1ELb1EEEEEEEEEvNT_6ParamsE:
[----:B------:R-:W-:Y:S01]  /*0000*/  LDC R1, c[0x0][0x28] ;  /* 0x00000a00ff017b82 */ /* 0x000fe20000000800 */
[----:B------:R-:W-:Y:S05]  /*0010*/  EXIT ;  /* 0x000000000000794d */ /* 0x000fea0003800000 */
.L_x_2:
        /* <DEDUP_REMOVED lines=14> */
.L_x_20:


//--------------------- .text._ZN7cutlass13device_kernelIN5flash19enable_sm80_to_sm89INS1_16FlashAttnFwdSm80INS1_25CollectiveMainloopFwdSm80ILi4ELi1ELb0EN4cute5tupleIJNS5_1CILi128EEENS7_ILi48EEENS7_ILi96EEEEEELi96ENS_10bfloat16_tEfNS_4arch4Sm80ELb0ELb1ELb1ELb0ELb1ELb0ELb1ELb1EEENS1_21CollectiveEpilogueFwdINS6_IJS8_SA_S9_EEENS6_IJNS7_ILi1EEESI_SI_EEESC_SE_Li128ELb0ELb1ELb1ELb0EEENS1_19SingleTileSchedulerILb0ELb1ELb1ELi128EEEEEEEEEvNT_6ParamsE --------------------------
	.section	.text._ZN7cutlass13device_kernelIN5flash19enable_sm80_to_sm89INS1_16FlashAttnFwdSm80INS1_25CollectiveMainloopFwdSm80ILi4ELi1ELb0EN4cute5tupleIJNS5_1CILi128EEENS7_ILi48EEENS7_ILi96EEEEEELi96ENS_10bfloat16_tEfNS_4arch4Sm80ELb0ELb1ELb1ELb0ELb1ELb0ELb1ELb1EEENS1_21CollectiveEpilogueFwdINS6_IJS8_SA_S9_EEENS6_IJNS7_ILi1EEESI_SI_EEESC_SE_Li128ELb0ELb1ELb1ELb0EEENS1_19SingleTileSchedulerILb0ELb1ELb1ELi128EEEEEEEEEvNT_6ParamsE,"ax",@progbits
	.align	128
.text._ZN7cutlass13device_kernelIN5flash19enable_sm80_to_sm89INS1_16FlashAttnFwdSm80INS1_25CollectiveMainloopFwdSm80ILi4ELi1ELb0EN4cute5tupleIJNS5_1CILi128EEENS7_ILi48EEENS7_ILi96EEEEEELi96ENS_10bfloat16_tEfNS_4arch4Sm80ELb0ELb1ELb1ELb0ELb1ELb0ELb1ELb1EEENS1_21CollectiveEpilogueFwdINS6_IJS8_SA_S9_EEENS6_IJNS7_ILi1EEESI_SI_EEESC_SE_Li128ELb0ELb1ELb1ELb0EEENS1_19SingleTileSchedulerILb0ELb1ELb1ELi128EEEEEEEEEvNT_6ParamsE:
        .type           _ZN7cutlass13device_kernelIN5flash19enable_sm80_to_sm89INS1_16FlashAttnFwdSm80INS1_25CollectiveMainloopFwdSm80ILi4ELi1ELb0EN4cute5tupleIJNS5_1CILi128EEENS7_ILi48EEENS7_ILi96EEEEEELi96ENS_10bfloat16_tEfNS_4arch4Sm80ELb0ELb1ELb1ELb0ELb1ELb0ELb1ELb1EEENS1_21CollectiveEpilogueFwdINS6_IJS8_SA_S9_EEENS6_IJNS7_ILi1EEESI_SI_EEESC_SE_Li128ELb0ELb1ELb1ELb0EEENS1_19SingleTileSchedulerILb0ELb1ELb1ELi128EEEEEEEEEvNT_6ParamsE,@function
        .size           _ZN7cutlass13device_kernelIN5flash19enable_sm80_to_sm89INS1_16FlashAttnFwdSm80INS1_25CollectiveMainloopFwdSm80ILi4ELi1ELb0EN4cute5tupleIJNS5_1CILi128EEENS7_ILi48EEENS7_ILi96EEEEEELi96ENS_10bfloat16_tEfNS_4arch4Sm80ELb0ELb1ELb1ELb0ELb1ELb0ELb1ELb1EEENS1_21CollectiveEpilogueFwdINS6_IJS8_SA_S9_EEENS6_IJNS7_ILi1EEESI_SI_EEESC_SE_Li128ELb0ELb1ELb1ELb0EEENS1_19SingleTileSchedulerILb0ELb1ELb1ELi128EEEEEEEEEvNT_6ParamsE,(.L_x_21 - _ZN7cutlass13device_kernelIN5flash19enable_sm80_to_sm89INS1_16FlashAttnFwdSm80INS1_25CollectiveMainloopFwdSm80ILi4ELi1ELb0EN4cute5tupleIJNS5_1CILi128EEENS7_ILi48EEENS7_ILi96EEEEEELi96ENS_10bfloat16_tEfNS_4arch4Sm80ELb0ELb1ELb1ELb0ELb1ELb0ELb1ELb1EEENS1_21CollectiveEpilogueFwdINS6_IJS8_SA_S9_EEENS6_IJNS7_ILi1EEESI_SI_EEESC_SE_Li128ELb0ELb1ELb1ELb0EEENS1_19SingleTileSchedulerILb0ELb1ELb1ELi128EEEEEEEEEvNT_6ParamsE)
        .other          _ZN7cutlass13device_kernelIN5flash19enable_sm80_to_sm89INS1_16FlashAttnFwdSm80INS1_25CollectiveMainloopFwdSm80ILi4ELi1ELb0EN4cute5tupleIJNS5_1CILi128EEENS7_ILi48EEENS7_ILi96EEEEEELi96ENS_10bfloat16_tEfNS_4arch4Sm80ELb0ELb1ELb1ELb0ELb1ELb0ELb1ELb1EEENS1_21CollectiveEpilogueFwdINS6_IJS8_SA_S9_EEENS6_IJNS7_ILi1EEESI_SI_EEESC_SE_Li128ELb0ELb1ELb1ELb0EEENS1_19SingleTileSchedulerILb0ELb1ELb1ELi128EEEEEEEEEvNT_6ParamsE,@"STO_CUDA_ENTRY STV_DEFAULT"
_ZN7cutlass13device_kernelIN5flash19enable_sm80_to_sm89INS1_16FlashAttnFwdSm80INS1_25CollectiveMainloopFwdSm80ILi4ELi1ELb0EN4cute5tupleIJNS5_1CILi128EEENS7_ILi48EEENS7_ILi96EEEEEELi96ENS_10bfloat16_tEfNS_4arch4Sm80ELb0ELb1ELb1ELb0ELb1ELb0ELb1ELb1EEENS1_21CollectiveEpilogueFwdINS6_IJS8_SA_S9_EEENS6_IJNS7_ILi1EEESI_SI_EEESC_SE_Li128ELb0ELb1ELb1ELb0EEENS1_19SingleTileSchedulerILb0ELb1ELb1ELi128EEEEEEEEEvNT_6ParamsE:
[----:B------:R-:W-:Y:S01]  /*0000*/  LDC R1, c[0x0][0x28] ;  /* 0x00000a00ff017b82 */ /* 0x000fe20000000800 */
[----:B------:R-:W-:Y:S05]  /*0010*/  EXIT ;  /* 0x000000000000794d */ /* 0x000fea0003800000 */
.L_x_3:
        /* <DEDUP_REMOVED lines=14> */
.L_x_21:


//--------------------- .text._ZN7cutlass13device_kernelIN5flash19enable_sm80_to_sm89INS1_16FlashAttnFwdSm80INS1_25CollectiveMainloopFwdSm80ILi4ELi1ELb0EN4cute5tupleIJNS5_1CILi128EEENS7_ILi48EEENS7_ILi96EEEEEELi96ENS_10bfloat16_tEfNS_4arch4Sm80ELb0ELb1ELb1ELb1ELb1ELb0ELb1ELb1EEENS1_21CollectiveEpilogueFwdINS6_IJS8_SA_S9_EEENS6_IJNS7_ILi1EEESI_SI_EEESC_SE_Li128ELb1ELb1ELb1ELb0EEENS1_36VarlenDynamicPersistentTileSchedulerILi128ELi48ELi128ELi128ELb1ELb1ELb0ELb1ELb0ELb1EEEEEEEEEvNT_6ParamsE --------------------------
	.section	.text._ZN7cutlass13device_kernelIN5flash19enable_sm80_to_sm89INS1_16FlashAttnFwdSm80INS1_25CollectiveMainloopFwdSm80ILi4ELi1ELb0EN4cute5tupleIJNS5_1CILi128EEENS7_ILi48EEENS7_ILi96EEEEEELi96ENS_10bfloat16_tEfNS_4arch4Sm80ELb0ELb1ELb1ELb1ELb1ELb0ELb1ELb1EEENS1_21CollectiveEpilogueFwdINS6_IJS8_SA_S9_EEENS6_IJNS7_ILi1EEESI_SI_EEESC_SE_Li128ELb1ELb1ELb1ELb0EEENS1_36VarlenDynamicPersistentTileSchedulerILi128ELi48ELi128ELi128ELb1ELb1ELb0ELb1ELb0ELb1EEEEEEEEEvNT_6ParamsE,"ax",@progbits
	.align	128
.text._ZN7cutlass13device_kernelIN5flash19enable_sm80_to_sm89INS1_16FlashAttnFwdSm80INS1_25CollectiveMainloopFwdSm80ILi4ELi1ELb0EN4cute5tupleIJNS5_1CILi128EEENS7_ILi48EEENS7_ILi96EEEEEELi96ENS_10bfloat16_tEfNS_4arch4Sm80ELb0ELb1ELb1ELb1ELb1ELb0ELb1ELb1EEENS1_21CollectiveEpilogueFwdINS6_IJS8_SA_S9_EEENS6_IJNS7_ILi1EEESI_SI_EEESC_SE_Li128ELb1ELb1ELb1ELb0EEENS1_36VarlenDynamicPersistentTileSchedulerILi128ELi48ELi128ELi128ELb1ELb1ELb0ELb1ELb0ELb1EEEEEEEEEvNT_6ParamsE:
        .type           _ZN7cutlass13device_kernelIN5flash19enable_sm80_to_sm89INS1_16FlashAttnFwdSm80INS1_25CollectiveMainloopFwdSm80ILi4ELi1ELb0EN4cute5tupleIJNS5_1CILi128EEENS7_ILi48EEENS7_ILi96EEEEEELi96ENS_10bfloat16_tEfNS_4arch4Sm80ELb0ELb1ELb1ELb1ELb1ELb0ELb1ELb1EEENS1_21CollectiveEpilogueFwdINS6_IJS8_SA_S9_EEENS6_IJNS7_ILi1EEESI_SI_EEESC_SE_Li128ELb1ELb1ELb1ELb0EEENS1_36VarlenDynamicPersistentTileSchedulerILi128ELi48ELi128ELi128ELb1ELb1ELb0ELb1ELb0ELb1EEEEEEEEEvNT_6ParamsE,@function
        .size           _ZN7cutlass13device_kernelIN5flash19enable_sm80_to_sm89INS1_16FlashAttnFwdSm80INS1_25CollectiveMainloopFwdSm80ILi4ELi1ELb0EN4cute5tupleIJNS5_1CILi128EEENS7_ILi48EEENS7_ILi96EEEEEELi96ENS_10bfloat16_tEfNS_4arch4Sm80ELb0ELb1ELb1ELb1ELb1ELb0ELb1ELb1EEENS1_21CollectiveEpilogueFwdINS6_IJS8_SA_S9_EEENS6_IJNS7_ILi1EEESI_SI_EEESC_SE_Li128ELb1ELb1ELb1ELb0EEENS1_36VarlenDynamicPersistentTileSchedulerILi128ELi48ELi128ELi128ELb1ELb1ELb0ELb1ELb0ELb1EEEEEEEEEvNT_6ParamsE,(.L_x_22 - _ZN7cutlass13device_kernelIN5flash19enable_sm80_to_sm89INS1_16FlashAttnFwdSm80INS1_25CollectiveMainloopFwdSm80ILi4ELi1ELb0EN4cute5tupleIJNS5_1CILi128EEENS7_ILi48EEENS7_ILi96EEEEEELi96ENS_10bfloat16_tEfNS_4arch4Sm80ELb0ELb1ELb1ELb1ELb1ELb0ELb1ELb1EEENS1_21CollectiveEpilogueFwdINS6_IJS8_SA_S9_EEENS6_IJNS7_ILi1EEESI_SI_EEESC_SE_Li128ELb1ELb1ELb1ELb0EEENS1_36VarlenDynamicPersistentTileSchedulerILi128ELi48ELi128ELi128ELb1ELb1ELb0ELb1ELb0ELb1EEEEEEEEEvNT_6ParamsE)
        .other          _ZN7cutlass13device_kernelIN5flash19enable_sm80_to_sm89INS1_16FlashAttnFwdSm80INS1_25CollectiveMainloopFwdSm80ILi4ELi1ELb0EN4cute5tupleIJNS5_1CILi128EEENS7_ILi48EEENS7_ILi96EEEEEELi96ENS_10bfloat16_tEfNS_4arch4Sm80ELb0ELb1ELb1ELb1ELb1ELb0ELb1ELb1EEENS1_21CollectiveEpilogueFwdINS6_IJS8_SA_S9_EEENS6_IJNS7_ILi1EEESI_SI_EEESC_SE_Li128ELb1ELb1ELb1ELb0EEENS1_36VarlenDynamicPersistentTileSchedulerILi128ELi48ELi128ELi128ELb1ELb1ELb0ELb1ELb0ELb1EEEEEEEEEvNT_6ParamsE,@"STO_CUDA_ENTRY STV_DEFAULT"
_ZN7cutlass13device_kernelIN5flash19enable_sm80_to_sm89INS1_16FlashAttnFwdSm80INS1_25CollectiveMainloopFwdSm80ILi4ELi1ELb0EN4cute5tupleIJNS5_1CILi128EEENS7_ILi48EEENS7_ILi96EEEEEELi96ENS_10bfloat16_tEfNS_4arch4Sm80ELb0ELb1ELb1ELb1ELb1ELb0ELb1ELb1EEENS1_21CollectiveEpilogueFwdINS6_IJS8_SA_S9_EEENS6_IJNS7_ILi1EEESI_SI_EEESC_SE_Li128ELb1ELb1ELb1ELb0EEENS1_36VarlenDynamicPersistentTileSchedulerILi128ELi48ELi128ELi128ELb1ELb1ELb0ELb1ELb0ELb1EEEEEEEEEvNT_6ParamsE:
[----:B------:R-:W-:Y:S01]  /*0000*/  LDC R1, c[0x0][0x28] ;  /* 0x00000a00ff017b82 */ /* 0x000fe20000000800 */
[----:B------:R-:W-:Y:S05]  /*0010*/  EXIT ;  /* 0x000000000000794d */ /* 0x000fea0003800000 */
.L_x_4:
        /* <DEDUP_REMOVED lines=14> */
.L_x_22:


//--------------------- .text._ZN7cutlass13device_kernelIN5flash19enable_sm80_to_sm89INS1_16FlashAttnFwdSm80INS1_25CollectiveMainloopFwdSm80ILi4ELi1ELb0EN4cute5tupleIJNS5_1CILi128EEENS7_ILi48EEENS7_ILi96EEEEEELi96ENS_10bfloat16_tEfNS_4arch4Sm80ELb0ELb1ELb1ELb1ELb1ELb1ELb1ELb1EEENS1_21CollectiveEpilogueFwdINS6_IJS8_SA_S9_EEENS6_IJNS7_ILi1EEESI_SI_EEESC_SE_Li128ELb1ELb1ELb1ELb0EEENS1_36VarlenDynamicPersistentTileSchedulerILi128ELi48ELi128ELi128ELb1ELb1ELb0ELb1ELb0ELb1EEEEEEEEEvNT_6ParamsE --------------------------
	.section	.text._ZN7cutlass13device_kernelIN5flash19enable_sm80_to_sm89INS1_16FlashAttnFwdSm80INS1_25CollectiveMainloopFwdSm80ILi4ELi1ELb0EN4cute5tupleIJNS5_1CILi128EEENS7_ILi48EEENS7_ILi96EEEEEELi96ENS_10bfloat16_tEfNS_4arch4Sm80ELb0ELb1ELb1ELb1ELb1ELb1ELb1ELb1EEENS1_21CollectiveEpilogueFwdINS6_IJS8_SA_S9_EEENS6_IJNS7_ILi1EEESI_SI_EEESC_SE_Li128ELb1ELb1ELb1ELb0EEENS1_36VarlenDynamicPersistentTileSchedulerILi128ELi48ELi128ELi128ELb1ELb1ELb0ELb1ELb0ELb1EEEEEEEEEvNT_6ParamsE,"ax",@progbits
	.align	128
.text._ZN7cutlass13device_kernelIN5flash19enable_sm80_to_sm89INS1_16FlashAttnFwdSm80INS1_25CollectiveMainloopFwdSm80ILi4ELi1ELb0EN4cute5tupleIJNS5_1CILi128EEENS7_ILi48EEENS7_ILi96EEEEEELi96ENS_10bfloat16_tEfNS_4arch4Sm80ELb0ELb1ELb1ELb1ELb1ELb1ELb1ELb1EEENS1_21CollectiveEpilogueFwdINS6_IJS8_SA_S9_EEENS6_IJNS7_ILi1EEESI_SI_EEESC_SE_Li128ELb1ELb1ELb1ELb0EEENS1_36VarlenDynamicPersistentTileSchedulerILi128ELi48ELi128ELi128ELb1ELb1ELb0ELb1ELb0ELb1EEEEEEEEEvNT_6ParamsE:
        .type           _ZN7cutlass13device_kernelIN5flash19enable_sm80_to_sm89INS1_16FlashAttnFwdSm80INS1_25CollectiveMainloopFwdSm80ILi4ELi1ELb0EN4cute5tupleIJNS5_1CILi128EEENS7_ILi48EEENS7_ILi96EEEEEELi96ENS_10bfloat16_tEfNS_4arch4Sm80ELb0ELb1ELb1ELb1ELb1ELb1ELb1ELb1EEENS1_21CollectiveEpilogueFwdINS6_IJS8_SA_S9_EEENS6_IJNS7_ILi1EEESI_SI_EEESC_SE_Li128ELb1ELb1ELb1ELb0EEENS1_36VarlenDynamicPersistentTileSchedulerILi128ELi48ELi128ELi128ELb1ELb1ELb0ELb1ELb0ELb1EEEEEEEEEvNT_6ParamsE,@function
        .size           _ZN7cutlass13device_kernelIN5flash19enable_sm80_to_sm89INS1_16FlashAttnFwdSm80INS1_25CollectiveMainloopFwdSm80ILi4ELi1ELb0EN4cute5tupleIJNS5_1CILi128EEENS7_ILi48EEENS7_ILi96EEEEEELi96ENS_10bfloat16_tEfNS_4arch4Sm80ELb0ELb1ELb1ELb1ELb1ELb1ELb1ELb1EEENS1_21CollectiveEpilogueFwdINS6_IJS8_SA_S9_EEENS6_IJNS7_ILi1EEESI_SI_EEESC_SE_Li128ELb1ELb1ELb1ELb0EEENS1_36VarlenDynamicPersistentTileSchedulerILi128ELi48ELi128ELi128ELb1ELb1ELb0ELb1ELb0ELb1EEEEEEEEEvNT_6ParamsE,(.L_x_23 - _ZN7cutlass13device_kernelIN5flash19enable_sm80_to_sm89INS1_16FlashAttnFwdSm80INS1_25CollectiveMainloopFwdSm80ILi4ELi1ELb0EN4cute5tupleIJNS5_1CILi128EEENS7_ILi48EEENS7_ILi96EEEEEELi96ENS_10bfloat16_tEfNS_4arch4Sm80ELb0ELb1ELb1ELb1ELb1ELb1ELb1ELb1EEENS1_21CollectiveEpilogueFwdINS6_IJS8_SA_S9_EEENS6_IJNS7_ILi1EEESI_SI_EEESC_SE_Li128ELb1ELb1ELb1ELb0EEENS1_36VarlenDynamicPersistentTileSchedulerILi128ELi48ELi128ELi128ELb1ELb1ELb0ELb1ELb0ELb1EEEEEEEEEvNT_6ParamsE)
        .other          _ZN7cutlass13device_kernelIN5flash19enable_sm80_to_sm89INS1_16FlashAttnFwdSm80INS1_25CollectiveMainloopFwdSm80ILi4ELi1ELb0EN4cute5tupleIJNS5_1CILi128EEENS7_ILi48EEENS7_ILi96EEEEEELi96ENS_10bfloat16_tEfNS_4arch4Sm80ELb0ELb1ELb1ELb1ELb1ELb1ELb1ELb1EEENS1_21CollectiveEpilogueFwdINS6_IJS8_SA_S9_EEENS6_IJNS7_ILi1EEESI_SI_EEESC_SE_Li128ELb1ELb1ELb1ELb0EEENS1_36VarlenDynamicPersistentTileSchedulerILi128ELi48ELi128ELi128ELb1ELb1ELb0ELb1ELb0ELb1EEEEEEEEEvNT_6ParamsE,@"STO_CUDA_ENTRY STV_DEFAULT"
_ZN7cutlass13device_kernelIN5flash19enable_sm80_to_sm89INS1_16FlashAttnFwdSm80INS1_25CollectiveMainloopFwdSm80ILi4ELi1ELb0EN4cute5tupleIJNS5_1CILi128EEENS7_ILi48EEENS7_ILi96EEEEEELi96ENS_10bfloat16_tEfNS_4arch4Sm80ELb0ELb1ELb1ELb1ELb1ELb1ELb1ELb1EEENS1_21CollectiveEpilogueFwdINS6_IJS8_SA_S9_EEENS6_IJNS7_ILi1EEESI_SI_EEESC_SE_Li128ELb1ELb1ELb1ELb0EEENS1_36VarlenDynamicPersistentTileSchedulerILi128ELi48ELi128ELi128ELb1ELb1ELb0ELb1ELb0ELb1EEEEEEEEEvNT_6ParamsE:
[----:B------:R-:W-:Y:S01]  /*0000*/  LDC R1, c[0x0][0x28] ;  /* 0x00000a00ff017b82 */ /* 0x000fe20000000800 */
[----:B------:R-:W-:Y:S05]  /*0010*/  EXIT ;  /* 0x000000000000794d */ /* 0x000fea0003800000 */
.L_x_5:
        /* <DEDUP_REMOVED lines=14> */
.L_x_23:


//--------------------- .text._ZN7cutlass13device_kernelIN5flash19enable_sm80_to_sm89INS1_16FlashAttnFwdSm80INS1_25CollectiveMainloopFwdSm80ILi4ELi1ELb0EN4cute5tupleIJNS5_1CILi128EEENS7_ILi64EEENS7_ILi96EEEEEELi96ENS_10bfloat16_tEfNS_4arch4Sm80ELb1ELb0ELb1ELb0ELb1ELb0ELb1ELb1EEENS1_21CollectiveEpilogueFwdINS6_IJS8_SA_S9_EEENS6_IJNS7_ILi1EEESI_SI_EEESC_SE_Li128ELb0ELb1ELb1ELb0EEENS1_30DynamicPersistentTileSchedulerILi128ELi128ELb1ELb1ELb0EEEEEEEEEvNT_6ParamsE --------------------------
	.section	.text._ZN7cutlass13device_kernelIN5flash19enable_sm80_to_sm89INS1_16FlashAttnFwdSm80INS1_25CollectiveMainloopFwdSm80ILi4ELi1ELb0EN4cute5tupleIJNS5_1CILi128EEENS7_ILi64EEENS7_ILi96EEEEEELi96ENS_10bfloat16_tEfNS_4arch4Sm80ELb1ELb0ELb1ELb0ELb1ELb0ELb1ELb1EEENS1_21CollectiveEpilogueFwdINS6_IJS8_SA_S9_EEENS6_IJNS7_ILi1EEESI_SI_EEESC_SE_Li128ELb0ELb1ELb1ELb0EEENS1_30DynamicPersistentTileSchedulerILi128ELi128ELb1ELb1ELb0EEEEEEEEEvNT_6ParamsE,"ax",@progbits
	.align	128
.text._ZN7cutlass13device_kernelIN5flash19enable_sm80_to_sm89INS1_16FlashAttnFwdSm80INS1_25CollectiveMainloopFwdSm80ILi4ELi1ELb0EN4cute5tupleIJNS5_1CILi128EEENS7_ILi64EEENS7_ILi96EEEEEELi96ENS_10bfloat16_tEfNS_4arch4Sm80ELb1ELb0ELb1ELb0ELb1ELb0ELb1ELb1EEENS1_21CollectiveEpilogueFwdINS6_IJS8_SA_S9_EEENS6_IJNS7_ILi1EEESI_SI_EEESC_SE_Li128ELb0ELb1ELb1ELb0EEENS1_30DynamicPersistentTileSchedulerILi128ELi128ELb1ELb1ELb0EEEEEEEEEvNT_6ParamsE:
        .type           _ZN7cutlass13device_kernelIN5flash19enable_sm80_to_sm89INS1_16FlashAttnFwdSm80INS1_25CollectiveMainloopFwdSm80ILi4ELi1ELb0EN4cute5tupleIJNS5_1CILi128EEENS7_ILi64EEENS7_ILi96EEEEEELi96ENS_10bfloat16_tEfNS_4arch4Sm80ELb1ELb0ELb1ELb0ELb1ELb0ELb1ELb1EEENS1_21CollectiveEpilogueFwdINS6_IJS8_SA_S9_EEENS6_IJNS7_ILi1EEESI_SI_EEESC_SE_Li128ELb0ELb1ELb1ELb0EEENS1_30DynamicPersistentTileSchedulerILi128ELi128ELb1ELb1ELb0EEEEEEEEEvNT_6ParamsE,@function
        .size           _ZN7cutlass13device_kernelIN5flash19enable_sm80_to_sm89INS1_16FlashAttnFwdSm80INS1_25CollectiveMainloopFwdSm80ILi4ELi1ELb0EN4cute5tupleIJNS5_1CILi128EEENS7_ILi64EEENS7_ILi96EEEEEELi96ENS_10bfloat16_tEfNS_4arch4Sm80ELb1ELb0ELb1ELb0ELb1ELb0ELb1ELb1EEENS1_21CollectiveEpilogueFwdINS6_IJS8_SA_S9_EEENS6_IJNS7_ILi1EEESI_SI_EEESC_SE_Li128ELb0ELb1ELb1ELb0EEENS1_30DynamicPersistentTileSchedulerILi128ELi128ELb1ELb1ELb0EEEEEEEEEvNT_6ParamsE,(.L_x_24 - _ZN7cutlass13device_kernelIN5flash19enable_sm80_to_sm89INS1_16FlashAttnFwdSm80INS1_25CollectiveMainloopFwdSm80ILi4ELi1ELb0EN4cute5tupleIJNS5_1CILi128EEENS7_ILi64EEENS7_ILi96EEEEEELi96ENS_10bfloat16_tEfNS_4arch4Sm80ELb1ELb0ELb1ELb0ELb1ELb0ELb1ELb1EEENS1_21CollectiveEpilogueFwdINS6_IJS8_SA_S9_EEENS6_IJNS7_ILi1EEESI_SI_EEESC_SE_Li128ELb0ELb1ELb1ELb0EEENS1_30DynamicPersistentTileSchedulerILi128ELi128ELb1ELb1ELb0EEEEEEEEEvNT_6ParamsE)
        .other          _ZN7cutlass13device_kernelIN5flash19enable_sm80_to_sm89INS1_16FlashAttnFwdSm80INS1_25CollectiveMainloopFwdSm80ILi4ELi1ELb0EN4cute5tupleIJNS5_1CILi128EEENS7_ILi64EEENS7_ILi96EEEEEELi96ENS_10bfloat16_tEfNS_4arch4Sm80ELb1ELb0ELb1ELb0ELb1ELb0ELb1ELb1EEENS1_21CollectiveEpilogueFwdINS6_IJS8_SA_S9_EEENS6_IJNS7_ILi1EEESI_SI_EEESC_SE_Li128ELb0ELb1ELb1ELb0EEENS1_30DynamicPersistentTileSchedulerILi128ELi128ELb1ELb1ELb0EEEEEEEEEvNT_6ParamsE,@"STO_CUDA_ENTRY STV_DEFAULT"
_ZN7cutlass13device_kernelIN5flash19enable_sm80_to_sm89INS1_16FlashAttnFwdSm80INS1_25CollectiveMainloopFwdSm80ILi4ELi1ELb0EN4cute5tupleIJNS5_1CILi128EEENS7_ILi64EEENS7_ILi96EEEEEELi96ENS_10bfloat16_tEfNS_4arch4Sm80ELb1ELb0ELb1ELb0ELb1ELb0ELb1ELb1EEENS1_21CollectiveEpilogueFwdINS6_IJS8_SA_S9_EEENS6_IJNS7_ILi1EEESI_SI_EEESC_SE_Li128ELb0ELb1ELb1ELb0EEENS1_30DynamicPersistentTileSchedulerILi128ELi128ELb1ELb1ELb0EEEEEEEEEvNT_6ParamsE:
[----:B------:R-:W-:Y:S01]  /*0000*/  LDC R1, c[0x0][0x28] ;  /* 0x00000a00ff017b82 */ /* 0x000fe20000000800 */
[----:B------:R-:W-:Y:S05]  /*0010*/  EXIT ;  /* 0x000000000000794d */ /* 0x000fea0003800000 */
.L_x_6:
        /* <DEDUP_REMOVED lines=14> */
.L_x_24:


//--------------------- .text._ZN7cutlass13device_kernelIN5flash19enable_sm80_to_sm89INS1_16FlashAttnFwdSm80INS1_25CollectiveMainloopFwdSm80ILi4ELi1ELb0EN4cute5tupleIJNS5_1CILi128EEENS7_ILi48EEENS7_ILi96EEEEEELi96ENS_10bfloat16_tEfNS_4arch4Sm80ELb1ELb0ELb1ELb1ELb1ELb0ELb1ELb1EEENS1_21CollectiveEpilogueFwdINS6_IJS8_SA_S9_EEENS6_IJNS7_ILi1EEESI_SI_EEESC_SE_Li128ELb1ELb1ELb1ELb0EEENS1_36VarlenDynamicPersistentTileSchedulerILi128ELi48ELi128ELi128ELb1ELb1ELb0ELb1ELb1ELb1EEEEEEEEEvNT_6ParamsE --------------------------
	.section	.text._ZN7cutlass13device_kernelIN5flash19enable_sm80_to_sm89INS1_16FlashAttnFwdSm80INS1_25CollectiveMainloopFwdSm80ILi4ELi1ELb0EN4cute5tupleIJNS5_1CILi128EEENS7_ILi48EEENS7_ILi96EEEEEELi96ENS_10bfloat16_tEfNS_4arch4Sm80ELb1ELb0ELb1ELb1ELb1ELb0ELb1ELb1EEENS1_21CollectiveEpilogueFwdINS6_IJS8_SA_S9_EEENS6_IJNS7_ILi1EEESI_SI_EEESC_SE_Li128ELb1ELb1ELb1ELb0EEENS1_36VarlenDynamicPersistentTileSchedulerILi128ELi48ELi128ELi128ELb1ELb1ELb0ELb1ELb1ELb1EEEEEEEEEvNT_6ParamsE,"ax",@progbits
	.align	128
.text._ZN7cutlass13device_kernelIN5flash19enable_sm80_to_sm89INS1_16FlashAttnFwdSm80INS1_25CollectiveMainloopFwdSm80ILi4ELi1ELb0EN4cute5tupleIJNS5_1CILi128EEENS7_ILi48EEENS7_ILi96EEEEEELi96ENS_10bfloat16_tEfNS_4arch4Sm80ELb1ELb0ELb1ELb1ELb1ELb0ELb1ELb1EEENS1_21CollectiveEpilogueFwdINS6_IJS8_SA_S9_EEENS6_IJNS7_ILi1EEESI_SI_EEESC_SE_Li128ELb1ELb1ELb1ELb0EEENS1_36VarlenDynamicPersistentTileSchedulerILi128ELi48ELi128ELi128ELb1ELb1ELb0ELb1ELb1ELb1EEEEEEEEEvNT_6ParamsE:
        .type           _ZN7cutlass13device_kernelIN5flash19enable_sm80_to_sm89INS1_16FlashAttnFwdSm80INS1_25CollectiveMainloopFwdSm80ILi4ELi1ELb0EN4cute5tupleIJNS5_1CILi128EEENS7_ILi48EEENS7_ILi96EEEEEELi96ENS_10bfloat16_tEfNS_4arch4Sm80ELb1ELb0ELb1ELb1ELb1ELb0ELb1ELb1EEENS1_21CollectiveEpilogueFwdINS6_IJS8_SA_S9_EEENS6_IJNS7_ILi1EEESI_SI_EEESC_SE_Li128ELb1ELb1ELb1ELb0EEENS1_36VarlenDynamicPersistentTileSchedulerILi128ELi48ELi128ELi128ELb1ELb1ELb0ELb1ELb1ELb1EEEEEEEEEvNT_6ParamsE,@function
        .size           _ZN7cutlass13device_kernelIN5flash19enable_sm80_to_sm89INS1_16FlashAttnFwdSm80INS1_25CollectiveMainloopFwdSm80ILi4ELi1ELb0EN4cute5tupleIJNS5_1CILi128EEENS7_ILi48EEENS7_ILi96EEEEEELi96ENS_10bfloat16_tEfNS_4arch4Sm80ELb1ELb0ELb1ELb1ELb1ELb0ELb1ELb1EEENS1_21CollectiveEpilogueFwdINS6_IJS8_SA_S9_EEENS6_IJNS7_ILi1EEESI_SI_EEESC_SE_Li128ELb1ELb1ELb1ELb0EEENS1_36VarlenDynamicPersistentTileSchedulerILi128ELi48ELi128ELi128ELb1ELb1ELb0ELb1ELb1ELb1EEEEEEEEEvNT_6ParamsE,(.L_x_25 - _ZN7cutlass13device_kernelIN5flash19enable_sm80_to_sm89INS1_16FlashAttnFwdSm80INS1_25CollectiveMainloopFwdSm80ILi4ELi1ELb0EN4cute5tupleIJNS5_1CILi128EEENS7_ILi48EEENS7_ILi96EEEEEELi96ENS_10bfloat16_tEfNS_4arch4Sm80ELb1ELb0ELb1ELb1ELb1ELb0ELb1ELb1EEENS1_21CollectiveEpilogueFwdINS6_IJS8_SA_S9_EEENS6_IJNS7_ILi1EEESI_SI_EEESC_SE_Li128ELb1ELb1ELb1ELb0EEENS1_36VarlenDynamicPersistentTileSchedulerILi128ELi48ELi128ELi128ELb1ELb1ELb0ELb1ELb1ELb1EEEEEEEEEvNT_6ParamsE)
        .other          _ZN7cutlass13device_kernelIN5flash19enable_sm80_to_sm89INS1_16FlashAttnFwdSm80INS1_25CollectiveMainloopFwdSm80ILi4ELi1ELb0EN4cute5tupleIJNS5_1CILi128EEENS7_ILi48EEENS7_ILi96EEEEEELi96ENS_10bfloat16_tEfNS_4arch4Sm80ELb1ELb0ELb1ELb1ELb1ELb0ELb1ELb1EEENS1_21CollectiveEpilogueFwdINS6_IJS8_SA_S9_EEENS6_IJNS7_ILi1EEESI_SI_EEESC_SE_Li128ELb1ELb1ELb1ELb0EEENS1_36VarlenDynamicPersistentTileSchedulerILi128ELi48ELi128ELi128ELb1ELb1ELb0ELb1ELb1ELb1EEEEEEEEEvNT_6ParamsE,@"STO_CUDA_ENTRY STV_DEFAULT"
_ZN7cutlass13device_kernelIN5flash19enable_sm80_to_sm89INS1_16FlashAttnFwdSm80INS1_25CollectiveMainloopFwdSm80ILi4ELi1ELb0EN4cute5tupleIJNS5_1CILi128EEENS7_ILi48EEENS7_ILi96EEEEEELi96ENS_10bfloat16_tEfNS_4arch4Sm80ELb1ELb0ELb1ELb1ELb1ELb0ELb1ELb1EEENS1_21CollectiveEpilogueFwdINS6_IJS8_SA_S9_EEENS6_IJNS7_ILi1EEESI_SI_EEESC_SE_Li128ELb1ELb1ELb1ELb0EEENS1_36VarlenDynamicPersistentTileSchedulerILi128ELi48ELi128ELi128ELb1ELb1ELb0ELb1ELb1ELb1EEEEEEEEEvNT_6ParamsE:
[----:B------:R-:W-:Y:S01]  /*0000*/  LDC R1, c[0x0][0x28] ;  /* 0x00000a00ff017b82 */ /* 0x000fe20000000800 */
[----:B------:R-:W-:Y:S05]  /*0010*/  EXIT ;  /* 0x000000000000794d */ /* 0x000fea0003800000 */
.L_x_7:
        /* <DEDUP_REMOVED lines=14> */
.L_x_25:


//--------------------- .text._ZN7cutlass13device_kernelIN5flash19enable_sm80_to_sm89INS1_16FlashAttnFwdSm80INS1_25CollectiveMainloopFwdSm80ILi4ELi1ELb0EN4cute5tupleIJNS5_1CILi128EEENS7_ILi48EEENS7_ILi96EEEEEELi96ENS_10bfloat16_tEfNS_4arch4Sm80ELb1ELb0ELb1ELb1ELb1ELb1ELb1ELb1EEENS1_21CollectiveEpilogueFwdINS6_IJS8_SA_S9_EEENS6_IJNS7_ILi1EEESI_SI_EEESC_SE_Li128ELb1ELb1ELb1ELb0EEENS1_36VarlenDynamicPersistentTileSchedulerILi128ELi48ELi128ELi128ELb1ELb1ELb0ELb1ELb1ELb1EEEEEEEEEvNT_6ParamsE --------------------------
	.section	.text._ZN7cutlass13device_kernelIN5flash19enable_sm80_to_sm89INS1_16FlashAttnFwdSm80INS1_25CollectiveMainloopFwdSm80ILi4ELi1ELb0EN4cute5tupleIJNS5_1CILi128EEENS7_ILi48EEENS7_ILi96EEEEEELi96ENS_10bfloat16_tEfNS_4arch4Sm80ELb1ELb0ELb1ELb1ELb1ELb1ELb1ELb1EEENS1_21CollectiveEpilogueFwdINS6_IJS8_SA_S9_EEENS6_IJNS7_ILi1EEESI_SI_EEESC_SE_Li128ELb1ELb1ELb1ELb0EEENS1_36VarlenDynamicPersistentTileSchedulerILi128ELi48ELi128ELi128ELb1ELb1ELb0ELb1ELb1ELb1EEEEEEEEEvNT_6ParamsE,"ax",@progbits
	.align	128
.text._ZN7cutlass13device_kernelIN5flash19enable_sm80_to_sm89INS1_16FlashAttnFwdSm80INS1_25CollectiveMainloopFwdSm80ILi4ELi1ELb0EN4cute5tupleIJNS5_1CILi128EEENS7_ILi48EEENS7_ILi96EEEEEELi96ENS_10bfloat16_tEfNS_4arch4Sm80ELb1ELb0ELb1ELb1ELb1ELb1ELb1ELb1EEENS1_21CollectiveEpilogueFwdINS6_IJS8_SA_S9_EEENS6_IJNS7_ILi1EEESI_SI_EEESC_SE_Li128ELb1ELb1ELb1ELb0EEENS1_36VarlenDynamicPersistentTileSchedulerILi128ELi48ELi128ELi128ELb1ELb1ELb0ELb1ELb1ELb1EEEEEEEEEvNT_6ParamsE:
        .type           _ZN7cutlass13device_kernelIN5flash19enable_sm80_to_sm89INS1_16FlashAttnFwdSm80INS1_25CollectiveMainloopFwdSm80ILi4ELi1ELb0EN4cute5tupleIJNS5_1CILi128EEENS7_ILi48EEENS7_ILi96EEEEEELi96ENS_10bfloat16_tEfNS_4arch4Sm80ELb1ELb0ELb1ELb1ELb1ELb1ELb1ELb1EEENS1_21CollectiveEpilogueFwdINS6_IJS8_SA_S9_EEENS6_IJNS7_ILi1EEESI_SI_EEESC_SE_Li128ELb1ELb1ELb1ELb0EEENS1_36VarlenDynamicPersistentTileSchedulerILi128ELi48ELi128ELi128ELb1ELb1ELb0ELb1ELb1ELb1EEEEEEEEEvNT_6ParamsE,@function
        .size           _ZN7cutlass13device_kernelIN5flash19enable_sm80_to_sm89INS1_16FlashAttnFwdSm80INS1_25CollectiveMainloopFwdSm80ILi4ELi1ELb0EN4cute5tupleIJNS5_1CILi128EEENS7_ILi48EEENS7_ILi96EEEEEELi96ENS_10bfloat16_tEfNS_4arch4Sm80ELb1ELb0ELb1ELb1ELb1ELb1ELb1ELb1EEENS1_21CollectiveEpilogueFwdINS6_IJS8_SA_S9_EEENS6_IJNS7_ILi1EEESI_SI_EEESC_SE_Li128ELb1ELb1ELb1ELb0EEENS1_36VarlenDynamicPersistentTileSchedulerILi128ELi48ELi128ELi128ELb1ELb1ELb0ELb1ELb1ELb1EEEEEEEEEvNT_6ParamsE,(.L_x_26 - _ZN7cutlass13device_kernelIN5flash19enable_sm80_to_sm89INS1_16FlashAttnFwdSm80INS1_25CollectiveMainloopFwdSm80ILi4ELi1ELb0EN4cute5tupleIJNS5_1CILi128EEENS7_ILi48EEENS7_ILi96EEEEEELi96ENS_10bfloat16_tEfNS_4arch4Sm80ELb1ELb0ELb1ELb1ELb1ELb1ELb1ELb1EEENS1_21CollectiveEpilogueFwdINS6_IJS8_SA_S9_EEENS6_IJNS7_ILi1EEESI_SI_EEESC_SE_Li128ELb1ELb1ELb1ELb0EEENS1_36VarlenDynamicPersistentTileSchedulerILi128ELi48ELi128ELi128ELb1ELb1ELb0ELb1ELb1ELb1EEEEEEEEEvNT_6ParamsE)
        .other          _ZN7cutlass13device_kernelIN5flash19enable_sm80_to_sm89INS1_16FlashAttnFwdSm80INS1_25CollectiveMainloopFwdSm80ILi4ELi1ELb0EN4cute5tupleIJNS5_1CILi128EEENS7_ILi48EEENS7_ILi96EEEEEELi96ENS_10bfloat16_tEfNS_4arch4Sm80ELb1ELb0ELb1ELb1ELb1ELb1ELb1ELb1EEENS1_21CollectiveEpilogueFwdINS6_IJS8_SA_S9_EEENS6_IJNS7_ILi1EEESI_SI_EEESC_SE_Li128ELb1ELb1ELb1ELb0EEENS1_36VarlenDynamicPersistentTileSchedulerILi128ELi48ELi128ELi128ELb1ELb1ELb0ELb1ELb1ELb1EEEEEEEEEvNT_6ParamsE,@"STO_CUDA_ENTRY STV_DEFAULT"
_ZN7cutlass13device_kernelIN5flash19enable_sm80_to_sm89INS1_16FlashAttnFwdSm80INS1_25CollectiveMainloopFwdSm80ILi4ELi1ELb0EN4cute5tupleIJNS5_1CILi128EEENS7_ILi48EEENS7_ILi96EEEEEELi96ENS_10bfloat16_tEfNS_4arch4Sm80ELb1ELb0ELb1ELb1ELb1ELb1ELb1ELb1EEENS1_21CollectiveEpilogueFwdINS6_IJS8_SA_S9_EEENS6_IJNS7_ILi1EEESI_SI_EEESC_SE_Li128ELb1ELb1ELb1ELb0EEENS1_36VarlenDynamicPersistentTileSchedulerILi128ELi48ELi128ELi128ELb1ELb1ELb0ELb1ELb1ELb1EEEEEEEEEvNT_6ParamsE:
[----:B------:R-:W-:Y:S01]  /*0000*/  LDC R1, c[0x0][0x28] ;  /* 0x00000a00ff017b82 */ /* 0x000fe20000000800 */
[----:B------:R-:W-:Y:S05]  /*0010*/  EXIT ;  /* 0x000000000000794d */ /* 0x000fea0003800000 */
.L_x_8:
        /* <DEDUP_REMOVED lines=14> */
.L_x_26:


//--------------------- .text._ZN7cutlass13device_kernelIN5flash19enable_sm80_to_sm89INS1_16FlashAttnFwdSm80INS1_25CollectiveMainloopFwdSm80ILi4ELi1ELb0EN4cute5tupleIJNS5_1CILi128EEENS7_ILi64EEENS7_ILi96EEEEEELi96ENS_10bfloat16_tEfNS_4arch4Sm80ELb0ELb0ELb0ELb0ELb1ELb0ELb1ELb1EEENS1_21CollectiveEpilogueFwdINS6_IJS8_SA_S9_EEENS6_IJNS7_ILi1EEESI_SI_EEESC_SE_Li128ELb0ELb1ELb1ELb0EEENS1_19SingleTileSchedulerILb0ELb1ELb1ELi128EEEEEEEEEvNT_6ParamsE --------------------------
	.section	.text._ZN7cutlass13device_kernelIN5flash19enable_sm80_to_sm89INS1_16FlashAttnFwdSm80INS1_25CollectiveMainloopFwdSm80ILi4ELi1ELb0EN4cute5tupleIJNS5_1CILi128EEENS7_ILi64EEENS7_ILi96EEEEEELi96ENS_10bfloat16_tEfNS_4arch4Sm80ELb0ELb0ELb0ELb0ELb1ELb0ELb1ELb1EEENS1_21CollectiveEpilogueFwdINS6_IJS8_SA_S9_EEENS6_IJNS7_ILi1EEESI_SI_EEESC_SE_Li128ELb0ELb1ELb1ELb0EEENS1_19SingleTileSchedulerILb0ELb1ELb1ELi128EEEEEEEEEvNT_6ParamsE,"ax",@progbits
	.align	128
.text._ZN7cutlass13device_kernelIN5flash19enable_sm80_to_sm89INS1_16FlashAttnFwdSm80INS1_25CollectiveMainloopFwdSm80ILi4ELi1ELb0EN4cute5tupleIJNS5_1CILi128EEENS7_ILi64EEENS7_ILi96EEEEEELi96ENS_10bfloat16_tEfNS_4arch4Sm80ELb0ELb0ELb0ELb0ELb1ELb0ELb1ELb1EEENS1_21CollectiveEpilogueFwdINS6_IJS8_SA_S9_EEENS6_IJNS7_ILi1EEESI_SI_EEESC_SE_Li128ELb0ELb1ELb1ELb0EEENS1_19SingleTileSchedulerILb0ELb1ELb1ELi128EEEEEEEEEvNT_6ParamsE:
        .type           _ZN7cutlass13device_kernelIN5flash19enable_sm80_to_sm89INS1_16FlashAttnFwdSm80INS1_25CollectiveMainloopFwdSm80ILi4ELi1ELb0EN4cute5tupleIJNS5_1CILi128EEENS7_ILi64EEENS7_ILi96EEEEEELi96ENS_10bfloat16_tEfNS_4arch4Sm80ELb0ELb0ELb0ELb0ELb1ELb0ELb1ELb1EEENS1_21CollectiveEpilogueFwdINS6_IJS8_SA_S9_EEENS6_IJNS7_ILi1EEESI_SI_EEESC_SE_Li128ELb0ELb1ELb1ELb0EEENS1_19SingleTileSchedulerILb0ELb1ELb1ELi128EEEEEEEEEvNT_6ParamsE,@function
        .size           _ZN7cutlass13device_kernelIN5flash19enable_sm80_to_sm89INS1_16FlashAttnFwdSm80INS1_25CollectiveMainloopFwdSm80ILi4ELi1ELb0EN4cute5tupleIJNS5_1CILi128EEENS7_ILi64EEENS7_ILi96EEEEEELi96ENS_10bfloat16_tEfNS_4arch4Sm80ELb0ELb0ELb0ELb0ELb1ELb0ELb1ELb1EEENS1_21CollectiveEpilogueFwdINS6_IJS8_SA_S9_EEENS6_IJNS7_ILi1EEESI_SI_EEESC_SE_Li128ELb0ELb1ELb1ELb0EEENS1_19SingleTileSchedulerILb0ELb1ELb1ELi128EEEEEEEEEvNT_6ParamsE,(.L_x_27 - _ZN7cutlass13device_kernelIN5flash19enable_sm80_to_sm89INS1_16FlashAttnFwdSm80INS1_25CollectiveMainloopFwdSm80ILi4ELi1ELb0EN4cute5tupleIJNS5_1CILi128EEENS7_ILi64EEENS7_ILi96EEEEEELi96ENS_10bfloat16_tEfNS_4arch4Sm80ELb0ELb0ELb0ELb0ELb1ELb0ELb1ELb1EEENS1_21CollectiveEpilogueFwdINS6_IJS8_SA_S9_EEENS6_IJNS7_ILi1EEESI_SI_EEESC_SE_Li128ELb0ELb1ELb1ELb0EEENS1_19SingleTileSchedulerILb0ELb1ELb1ELi128EEEEEEEEEvNT_6ParamsE)
        .other          _ZN7cutlass13device_kernelIN5flash19enable_sm80_to_sm89INS1_16FlashAttnFwdSm80INS1_25CollectiveMainloopFwdSm80ILi4ELi1ELb0EN4cute5tupleIJNS5_1CILi128EEENS7_ILi64EEENS7_ILi96EEEEEELi96ENS_10bfloat16_tEfNS_4arch4Sm80ELb0ELb0ELb0ELb0ELb1ELb0ELb1ELb1EEENS1_21CollectiveEpilogueFwdINS6_IJS8_SA_S9_EEENS6_IJNS7_ILi1EEESI_SI_EEESC_SE_Li128ELb0ELb1ELb1ELb0EEENS1_19SingleTileSchedulerILb0ELb1ELb1ELi128EEEEEEEEEvNT_6ParamsE,@"STO_CUDA_ENTRY STV_DEFAULT"
_ZN7cutlass13device_kernelIN5flash19enable_sm80_to_sm89INS1_16FlashAttnFwdSm80INS1_25CollectiveMainloopFwdSm80ILi4ELi1ELb0EN4cute5tupleIJNS5_1CILi128EEENS7_ILi64EEENS7_ILi96EEEEEELi96ENS_10bfloat16_tEfNS_4arch4Sm80ELb0ELb0ELb0ELb0ELb1ELb0ELb1ELb1EEENS1_21CollectiveEpilogueFwdINS6_IJS8_SA_S9_EEENS6_IJNS7_ILi1EEESI_SI_EEESC_SE_Li128ELb0ELb1ELb1ELb0EEENS1_19SingleTileSchedulerILb0ELb1ELb1ELi128EEEEEEEEEvNT_6ParamsE:
[----:B------:R-:W-:Y:S01]  /*0000*/  LDC R1, c[0x0][0x28] ;  /* 0x00000a00ff017b82 */ /* 0x000fe20000000800 */
[----:B------:R-:W-:Y:S05]  /*0010*/  EXIT ;  /* 0x000000000000794d */ /* 0x000fea0003800000 */
.L_x_9:
        /* <DEDUP_REMOVED lines=14> */
.L_x_27:


//--------------------- .text._ZN7cutlass13device_kernelIN5flash19enable_sm80_to_sm89INS1_16FlashAttnFwdSm80INS1_25CollectiveMainloopFwdSm80ILi4ELi1ELb0EN4cute5tupleIJNS5_1CILi128EEENS7_ILi48EEENS7_ILi96EEEEEELi96ENS_10bfloat16_tEfNS_4arch4Sm80ELb0ELb0ELb0ELb1ELb1ELb0ELb1ELb1EEENS1_21CollectiveEpilogueFwdINS6_IJS8_SA_S9_EEENS6_IJNS7_ILi1EEESI_SI_EEESC_SE_Li128ELb1ELb1ELb1ELb0EEENS1_36VarlenDynamicPersistentTileSchedulerILi128ELi48ELi128ELi128ELb1ELb1ELb0ELb0ELb1ELb1EEEEEEEEEvNT_6ParamsE --------------------------
	.section	.text._ZN7cutlass13device_kernelIN5flash19enable_sm80_to_sm89INS1_16FlashAttnFwdSm80INS1_25CollectiveMainloopFwdSm80ILi4ELi1ELb0EN4cute5tupleIJNS5_1CILi128EEENS7_ILi48EEENS7_ILi96EEEEEELi96ENS_10bfloat16_tEfNS_4arch4Sm80ELb0ELb0ELb0ELb1ELb1ELb0ELb1ELb1EEENS1_21CollectiveEpilogueFwdINS6_IJS8_SA_S9_EEENS6_IJNS7_ILi1EEESI_SI_EEESC_SE_Li128ELb1ELb1ELb1ELb0EEENS1_36VarlenDynamicPersistentTileSchedulerILi128ELi48ELi128ELi128ELb1ELb1ELb0ELb0ELb1ELb1EEEEEEEEEvNT_6ParamsE,"ax",@progbits
	.align	128
.text._ZN7cutlass13device_kernelIN5flash19enable_sm80_to_sm89INS1_16FlashAttnFwdSm80INS1_25CollectiveMainloopFwdSm80ILi4ELi1ELb0EN4cute5tupleIJNS5_1CILi128EEENS7_ILi48EEENS7_ILi96EEEEEELi96ENS_10bfloat16_tEfNS_4arch4Sm80ELb0ELb0ELb0ELb1ELb1ELb0ELb1ELb1EEENS1_21CollectiveEpilogueFwdINS6_IJS8_SA_S9_EEENS6_IJNS7_ILi1EEESI_SI_EEESC_SE_Li128ELb1ELb1ELb1ELb0EEENS1_36VarlenDynamicPersistentTileSchedulerILi128ELi48ELi128ELi128ELb1ELb1ELb0ELb0ELb1ELb1EEEEEEEEEvNT_6ParamsE:
        .type           _ZN7cutlass13device_kernelIN5flash19enable_sm80_to_sm89INS1_16FlashAttnFwdSm80INS1_25CollectiveMainloopFwdSm80ILi4ELi1ELb0EN4cute5tupleIJNS5_1CILi128EEENS7_ILi48EEENS7_ILi96EEEEEELi96ENS_10bfloat16_tEfNS_4arch4Sm80ELb0ELb0ELb0ELb1ELb1ELb0ELb1ELb1EEENS1_21CollectiveEpilogueFwdINS6_IJS8_SA_S9_EEENS6_IJNS7_ILi1EEESI_SI_EEESC_SE_Li128ELb1ELb1ELb1ELb0EEENS1_36VarlenDynamicPersistentTileSchedulerILi128ELi48ELi128ELi128ELb1ELb1ELb0ELb0ELb1ELb1EEEEEEEEEvNT_6ParamsE,@function
        .size           _ZN7cutlass13device_kernelIN5flash19enable_sm80_to_sm89INS1_16FlashAttnFwdSm80INS1_25CollectiveMainloopFwdSm80ILi4ELi1ELb0EN4cute5tupleIJNS5_1CILi128EEENS7_ILi48EEENS7_ILi96EEEEEELi96ENS_10bfloat16_tEfNS_4arch4Sm80ELb0ELb0ELb0ELb1ELb1ELb0ELb1ELb1EEENS1_21CollectiveEpilogueFwdINS6_IJS8_SA_S9_EEENS6_IJNS7_ILi1EEESI_SI_EEESC_SE_Li128ELb1ELb1ELb1ELb0EEENS1_36VarlenDynamicPersistentTileSchedulerILi128ELi48ELi128ELi128ELb1ELb1ELb0ELb0ELb1ELb1EEEEEEEEEvNT_6ParamsE,(.L_x_28 - _ZN7cutlass13device_kernelIN5flash19enable_sm80_to_sm89INS1_16FlashAttnFwdSm80INS1_25CollectiveMainloopFwdSm80ILi4ELi1ELb0EN4cute5tupleIJNS5_1CILi128EEENS7_ILi48EEENS7_ILi96EEEEEELi96ENS_10bfloat16_tEfNS_4arch4Sm80ELb0ELb0ELb0ELb1ELb1ELb0ELb1ELb1EEENS1_21CollectiveEpilogueFwdINS6_IJS8_SA_S9_EEENS6_IJNS7_ILi1EEESI_SI_EEESC_SE_Li128ELb1ELb1ELb1ELb0EEENS1_36VarlenDynamicPersistentTileSchedulerILi128ELi48ELi128ELi128ELb1ELb1ELb0ELb0ELb1ELb1EEEEEEEEEvNT_6ParamsE)
        .other          _ZN7cutlass13device_kernelIN5flash19enable_sm80_to_sm89INS1_16FlashAttnFwdSm80INS1_25CollectiveMainloopFwdSm80ILi4ELi1ELb0EN4cute5tupleIJNS5_1CILi128EEENS7_ILi48EEENS7_ILi96EEEEEELi96ENS_10bfloat16_tEfNS_4arch4Sm80ELb0ELb0ELb0ELb1ELb1ELb0ELb1ELb1EEENS1_21CollectiveEpilogueFwdINS6_IJS8_SA_S9_EEENS6_IJNS7_ILi1EEESI_SI_EEESC_SE_Li128ELb1ELb1ELb1ELb0EEENS1_36VarlenDynamicPersistentTileSchedulerILi128ELi48ELi128ELi128ELb1ELb1ELb0ELb0ELb1ELb1EEEEEEEEEvNT_6ParamsE,@"STO_CUDA_ENTRY STV_DEFAULT"
_ZN7cutlass13device_kernelIN5flash19enable_sm80_to_sm89INS1_16FlashAttnFwdSm80INS1_25CollectiveMainloopFwdSm80ILi4ELi1ELb0EN4cute5tupleIJNS5_1CILi128EEENS7_ILi48EEENS7_ILi96EEEEEELi96ENS_10bfloat16_tEfNS_4arch4Sm80ELb0ELb0ELb0ELb1ELb1ELb0ELb1ELb1EEENS1_21CollectiveEpilogueFwdINS6_IJS8_SA_S9_EEENS6_IJNS7_ILi1EEESI_SI_EEESC_SE_Li128ELb1ELb1ELb1ELb0EEENS1_36VarlenDynamicPersistentTileSchedulerILi128ELi48ELi128ELi128ELb1ELb1ELb0ELb0ELb1ELb1EEEEEEEEEvNT_6ParamsE:
[----:B------:R-:W-:Y:S01]  /*0000*/  LDC R1, c[0x0][0x28] ;  /* 0x00000a00ff017b82 */ /* 0x000fe20000000800 */
[----:B------:R-:W-:Y:S05]  /*0010*/  EXIT ;  /* 0x000000000000794d */ /* 0x000fea0003800000 */
.L_x_10:
        /* <DEDUP_REMOVED lines=14> */
.L_x_28:


//--------------------- .text._ZN7cutlass13device_kernelIN5flash19enable_sm80_to_sm89INS1_16FlashAttnFwdSm80INS1_25CollectiveMainloopFwdSm80ILi4ELi1ELb0EN4cute5tupleIJNS5_1CILi128EEENS7_ILi48EEENS7_ILi96EEEEEELi96ENS_10bfloat16_tEfNS_4arch4Sm80ELb0ELb0ELb0ELb1ELb1ELb1ELb1ELb1EEENS1_21CollectiveEpilogueFwdINS6_IJS8_SA_S9_EEENS6_IJNS7_ILi1EEESI_SI_EEESC_SE_Li128ELb1ELb1ELb1ELb0EEENS1_36VarlenDynamicPersistentTileSchedulerILi128ELi48ELi128ELi128ELb1ELb1ELb0ELb0ELb1ELb1EEEEEEEEEvNT_6ParamsE --------------------------
	.section	.text._ZN7cutlass13device_kernelIN5flash19enable_sm80_to_sm89INS1_16FlashAttnFwdSm80INS1_25CollectiveMainloopFwdSm80ILi4ELi1ELb0EN4cute5tupleIJNS5_1CILi128EEENS7_ILi48EEENS7_ILi96EEEEEELi96ENS_10bfloat16_tEfNS_4arch4Sm80ELb0ELb0ELb0ELb1ELb1ELb1ELb1ELb1EEENS1_21CollectiveEpilogueFwdINS6_IJS8_SA_S9_EEENS6_IJNS7_ILi1EEESI_SI_EEESC_SE_Li128ELb1ELb1ELb1ELb0EEENS1_36VarlenDynamicPersistentTileSchedulerILi128ELi48ELi128ELi128ELb1ELb1ELb0ELb0ELb1ELb1EEEEEEEEEvNT_6ParamsE,"ax",@progbits
	.align	128
.text._ZN7cutlass13device_kernelIN5flash19enable_sm80_to_sm89INS1_16FlashAttnFwdSm80INS1_25CollectiveMainloopFwdSm80ILi4ELi1ELb0EN4cute5tupleIJNS5_1CILi128EEENS7_ILi48EEENS7_ILi96EEEEEELi96ENS_10bfloat16_tEfNS_4arch4Sm80ELb0ELb0ELb0ELb1ELb1ELb1ELb1ELb1EEENS1_21CollectiveEpilogueFwdINS6_IJS8_SA_S9_EEENS6_IJNS7_ILi1EEESI_SI_EEESC_SE_Li128ELb1ELb1ELb1ELb0EEENS1_36VarlenDynamicPersistentTileSchedulerILi128ELi48ELi128ELi128ELb1ELb1ELb0ELb0ELb1ELb1EEEEEEEEEvNT_6ParamsE:
        .type           _ZN7cutlass13device_kernelIN5flash19enable_sm80_to_sm89INS1_16FlashAttnFwdSm80INS1_25CollectiveMainloopFwdSm80ILi4ELi1ELb0EN4cute5tupleIJNS5_1CILi128EEENS7_ILi48EEENS7_ILi96EEEEEELi96ENS_10bfloat16_tEfNS_4arch4Sm80ELb0ELb0ELb0ELb1ELb1ELb1ELb1ELb1EEENS1_21CollectiveEpilogueFwdINS6_IJS8_SA_S9_EEENS6_IJNS7_ILi1EEESI_SI_EEESC_SE_Li128ELb1ELb1ELb1ELb0EEENS1_36VarlenDynamicPersistentTileSchedulerILi128ELi48ELi128ELi128ELb1ELb1ELb0ELb0ELb1ELb1EEEEEEEEEvNT_6ParamsE,@function
        .size           _ZN7cutlass13device_kernelIN5flash19enable_sm80_to_sm89INS1_16FlashAttnFwdSm80INS1_25CollectiveMainloopFwdSm80ILi4ELi1ELb0EN4cute5tupleIJNS5_1CILi128EEENS7_ILi48EEENS7_ILi96EEEEEELi96ENS_10bfloat16_tEfNS_4arch4Sm80ELb0ELb0ELb0ELb1ELb1ELb1ELb1ELb1EEENS1_21CollectiveEpilogueFwdINS6_IJS8_SA_S9_EEENS6_IJNS7_ILi1EEESI_SI_EEESC_SE_Li128ELb1ELb1ELb1ELb0EEENS1_36VarlenDynamicPersistentTileSchedulerILi128ELi48ELi128ELi128ELb1ELb1ELb0ELb0ELb1ELb1EEEEEEEEEvNT_6ParamsE,(.L_x_29 - _ZN7cutlass13device_kernelIN5flash19enable_sm80_to_sm89INS1_16FlashAttnFwdSm80INS1_25CollectiveMainloopFwdSm80ILi4ELi1ELb0EN4cute5tupleIJNS5_1CILi128EEENS7_ILi48EEENS7_ILi96EEEEEELi96ENS_10bfloat16_tEfNS_4arch4Sm80ELb0ELb0ELb0ELb1ELb1ELb1ELb1ELb1EEENS1_21CollectiveEpilogueFwdINS6_IJS8_SA_S9_EEENS6_IJNS7_ILi1EEESI_SI_EEESC_SE_Li128ELb1ELb1ELb1ELb0EEENS1_36VarlenDynamicPersistentTileSchedulerILi128ELi48ELi128ELi128ELb1ELb1ELb0ELb0ELb1ELb1EEEEEEEEEvNT_6ParamsE)
        .other          _ZN7cutlass13device_kernelIN5flash19enable_sm80_to_sm89INS1_16FlashAttnFwdSm80INS1_25CollectiveMainloopFwdSm80ILi4ELi1ELb0EN4cute5tupleIJNS5_1CILi128EEENS7_ILi48EEENS7_ILi96EEEEEELi96ENS_10bfloat16_tEfNS_4arch4Sm80ELb0ELb0ELb0ELb1ELb1ELb1ELb1ELb1EEENS1_21CollectiveEpilogueFwdINS6_IJS8_SA_S9_EEENS6_IJNS7_ILi1EEESI_SI_EEESC_SE_Li128ELb1ELb1ELb1ELb0EEENS1_36VarlenDynamicPersistentTileSchedulerILi128ELi48ELi128ELi128ELb1ELb1ELb0ELb0ELb1ELb1EEEEEEEEEvNT_6ParamsE,@"STO_CUDA_ENTRY STV_DEFAULT"
_ZN7cutlass13device_kernelIN5flash19enable_sm80_to_sm89INS1_16FlashAttnFwdSm80INS1_25CollectiveMainloopFwdSm80ILi4ELi1ELb0EN4cute5tupleIJNS5_1CILi128EEENS7_ILi48EEENS7_ILi96EEEEEELi96ENS_10bfloat16_tEfNS_4arch4Sm80ELb0ELb0ELb0ELb1ELb1ELb1ELb1ELb1EEENS1_21CollectiveEpilogueFwdINS6_IJS8_SA_S9_EEENS6_IJNS7_ILi1EEESI_SI_EEESC_SE_Li128ELb1ELb1ELb1ELb0EEENS1_36VarlenDynamicPersistentTileSchedulerILi128ELi48ELi128ELi128ELb1ELb1ELb0ELb0ELb1ELb1EEEEEEEEEvNT_6ParamsE:
[----:B------:R-:W-:Y:S01]  /*0000*/  LDC R1, c[0x0][0x28] ;  /* 0x00000a00ff017b82 */ /* 0x000fe20000000800 */
[----:B------:R-:W-:Y:S05]  /*0010*/  EXIT ;  /* 0x000000000000794d */ /* 0x000fea0003800000 */
.L_x_11:
        /* <DEDUP_REMOVED lines=14> */
.L_x_29:


//--------------------- .text._ZN7cutlass13device_kernelIN5flash19enable_sm80_to_sm89INS1_16FlashAttnFwdSm80INS1_25CollectiveMainloopFwdSm80ILi4ELi1ELb0EN4cute5tupleIJNS5_1CILi128EEENS7_ILi48EEENS7_ILi96EEEEEELi96ENS_10bfloat16_tEfNS_4arch4Sm80ELb0ELb1ELb0ELb0ELb1ELb0ELb1ELb1EEENS1_21CollectiveEpilogueFwdINS6_IJS8_SA_S9_EEENS6_IJNS7_ILi1EEESI_SI_EEESC_SE_Li128ELb0ELb1ELb1ELb0EEENS1_19SingleTileSchedulerILb0ELb1ELb1ELi128EEEEEEEEEvNT_6ParamsE --------------------------
	.section	.text._ZN7cutlass13device_kernelIN5flash19enable_sm80_to_sm89INS1_16FlashAttnFwdSm80INS1_25CollectiveMainloopFwdSm80ILi4ELi1ELb0EN4cute5tupleIJNS5_1CILi128EEENS7_ILi48EEENS7_ILi96EEEEEELi96ENS_10bfloat16_tEfNS_4arch4Sm80ELb0ELb1ELb0ELb0ELb1ELb0ELb1ELb1EEENS1_21CollectiveEpilogueFwdINS6_IJS8_SA_S9_EEENS6_IJNS7_ILi1EEESI_SI_EEESC_SE_Li128ELb0ELb1ELb1ELb0EEENS1_19SingleTileSchedulerILb0ELb1ELb1ELi128EEEEEEEEEvNT_6ParamsE,"ax",@progbits
	.align	128
.text._ZN7cutlass13device_kernelIN5flash19enable_sm80_to_sm89INS1_16FlashAttnFwdSm80INS1_25CollectiveMainloopFwdSm80ILi4ELi1ELb0EN4cute5tupleIJNS5_1CILi128EEENS7_ILi48EEENS7_ILi96EEEEEELi96ENS_10bfloat16_tEfNS_4arch4Sm80ELb0ELb1ELb0ELb0ELb1ELb0ELb1ELb1EEENS1_21CollectiveEpilogueFwdINS6_IJS8_SA_S9_EEENS6_IJNS7_ILi1EEESI_SI_EEESC_SE_Li128ELb0ELb1ELb1ELb0EEENS1_19SingleTileSchedulerILb0ELb1ELb1ELi128EEEEEEEEEvNT_6ParamsE:
        .type           _ZN7cutlass13device_kernelIN5flash19enable_sm80_to_sm89INS1_16FlashAttnFwdSm80INS1_25CollectiveMainloopFwdSm80ILi4ELi1ELb0EN4cute5tupleIJNS5_1CILi128EEENS7_ILi48EEENS7_ILi96EEEEEELi96ENS_10bfloat16_tEfNS_4arch4Sm80ELb0ELb1ELb0ELb0ELb1ELb0ELb1ELb1EEENS1_21CollectiveEpilogueFwdINS6_IJS8_SA_S9_EEENS6_IJNS7_ILi1EEESI_SI_EEESC_SE_Li128ELb0ELb1ELb1ELb0EEENS1_19SingleTileSchedulerILb0ELb1ELb1ELi128EEEEEEEEEvNT_6ParamsE,@function
        .size           _ZN7cutlass13device_kernelIN5flash19enable_sm80_to_sm89INS1_16FlashAttnFwdSm80INS1_25CollectiveMainloopFwdSm80ILi4ELi1ELb0EN4cute5tupleIJNS5_1CILi128EEENS7_ILi48EEENS7_ILi96EEEEEELi96ENS_10bfloat16_tEfNS_4arch4Sm80ELb0ELb1ELb0ELb0ELb1ELb0ELb1ELb1EEENS1_21CollectiveEpilogueFwdINS6_IJS8_SA_S9_EEENS6_IJNS7_ILi1EEESI_SI_EEESC_SE_Li128ELb0ELb1ELb1ELb0EEENS1_19SingleTileSchedulerILb0ELb1ELb1ELi128EEEEEEEEEvNT_6ParamsE,(.L_x_30 - _ZN7cutlass13device_kernelIN5flash19enable_sm80_to_sm89INS1_16FlashAttnFwdSm80INS1_25CollectiveMainloopFwdSm80ILi4ELi1ELb0EN4cute5tupleIJNS5_1CILi128EEENS7_ILi48EEENS7_ILi96EEEEEELi96ENS_10bfloat16_tEfNS_4arch4Sm80ELb0ELb1ELb0ELb0ELb1ELb0ELb1ELb1EEENS1_21CollectiveEpilogueFwdINS6_IJS8_SA_S9_EEENS6_IJNS7_ILi1EEESI_SI_EEESC_SE_Li128ELb0ELb1ELb1ELb0EEENS1_19SingleTileSchedulerILb0ELb1ELb1ELi128EEEEEEEEEvNT_6ParamsE)
        .other          _ZN7cutlass13device_kernelIN5flash19enable_sm80_to_sm89INS1_16FlashAttnFwdSm80INS1_25CollectiveMainloopFwdSm80ILi4ELi1ELb0EN4cute5tupleIJNS5_1CILi128EEENS7_ILi48EEENS7_ILi96EEEEEELi96ENS_10bfloat16_tEfNS_4arch4Sm80ELb0ELb1ELb0ELb0ELb1ELb0ELb1ELb1EEENS1_21CollectiveEpilogueFwdINS6_IJS8_SA_S9_EEENS6_IJNS7_ILi1EEESI_SI_EEESC_SE_Li128ELb0ELb1ELb1ELb0EEENS1_19SingleTileSchedulerILb0ELb1ELb1ELi128EEEEEEEEEvNT_6ParamsE,@"STO_CUDA_ENTRY STV_DEFAULT"
_ZN7cutlass13device_kernelIN5flash19enable_sm80_to_sm89INS1_16FlashAttnFwdSm80INS1_25CollectiveMainloopFwdSm80ILi4ELi1ELb0EN4cute5tupleIJNS5_1CILi128EEENS7_ILi48EEENS7_ILi96EEEEEELi96ENS_10bfloat16_tEfNS_4arch4Sm80ELb0ELb1ELb0ELb0ELb1ELb0ELb1ELb1EEENS1_21CollectiveEpilogueFwdINS6_IJS8_SA_S9_EEENS6_IJNS7_ILi1EEESI_SI_EEESC_SE_Li128ELb0ELb1ELb1ELb0EEENS1_19SingleTileSchedulerILb0ELb1ELb1ELi128EEEEEEEEEvNT_6ParamsE:
[----:B------:R-:W-:Y:S01]  /*0000*/  LDC R1, c[0x0][0x28] ;  /* 0x00000a00ff017b82 */ /* 0x000fe20000000800 */
[----:B------:R-:W-:Y:S05]  /*0010*/  EXIT ;  /* 0x000000000000794d */ /* 0x000fea0003800000 */
.L_x_12:
        /* <DEDUP_REMOVED lines=14> */
.L_x_30:


//--------------------- .text._ZN7cutlass13device_kernelIN5flash19enable_sm80_to_sm89INS1_16FlashAttnFwdSm80INS1_25CollectiveMainloopFwdSm80ILi4ELi1ELb0EN4cute5tupleIJNS5_1CILi128EEENS7_ILi48EEENS7_ILi96EEEEEELi96ENS_10bfloat16_tEfNS_4arch4Sm80ELb0ELb1ELb0ELb1ELb1ELb0ELb1ELb1EEENS1_21CollectiveEpilogueFwdINS6_IJS8_SA_S9_EEENS6_IJNS7_ILi1EEESI_SI_EEESC_SE_Li128ELb1ELb1ELb1ELb0EEENS1_36VarlenDynamicPersistentTileSchedulerILi128ELi48ELi128ELi128ELb1ELb1ELb0ELb1ELb0ELb1EEEEEEEEEvNT_6ParamsE --------------------------
	.section	.text._ZN7cutlass13device_kernelIN5flash19enable_sm80_to_sm89INS1_16FlashAttnFwdSm80INS1_25CollectiveMainloopFwdSm80ILi4ELi1ELb0EN4cute5tupleIJNS5_1CILi128EEENS7_ILi48EEENS7_ILi96EEEEEELi96ENS_10bfloat16_tEfNS_4arch4Sm80ELb0ELb1ELb0ELb1ELb1ELb0ELb1ELb1EEENS1_21CollectiveEpilogueFwdINS6_IJS8_SA_S9_EEENS6_IJNS7_ILi1EEESI_SI_EEESC_SE_Li128ELb1ELb1ELb1ELb0EEENS1_36VarlenDynamicPersistentTileSchedulerILi128ELi48ELi128ELi128ELb1ELb1ELb0ELb1ELb0ELb1EEEEEEEEEvNT_6ParamsE,"ax",@progbits
	.align	128
.text._ZN7cutlass13device_kernelIN5flash19enable_sm80_to_sm89INS1_16FlashAttnFwdSm80INS1_25CollectiveMainloopFwdSm80ILi4ELi1ELb0EN4cute5tupleIJNS5_1CILi128EEENS7_ILi48EEENS7_ILi96EEEEEELi96ENS_10bfloat16_tEfNS_4arch4Sm80ELb0ELb1ELb0ELb1ELb1ELb0ELb1ELb1EEENS1_21CollectiveEpilogueFwdINS6_IJS8_SA_S9_EEENS6_IJNS7_ILi1EEESI_SI_EEESC_SE_Li128ELb1ELb1ELb1ELb0EEENS1_36VarlenDynamicPersistentTileSchedulerILi128ELi48ELi128ELi128ELb1ELb1ELb0ELb1ELb0ELb1EEEEEEEEEvNT_6ParamsE:
        .type           _ZN7cutlass13device_kernelIN5flash19enable_sm80_to_sm89INS1_16FlashAttnFwdSm80INS1_25CollectiveMainloopFwdSm80ILi4ELi1ELb0EN4cute5tupleIJNS5_1CILi128EEENS7_ILi48EEENS7_ILi96EEEEEELi96ENS_10bfloat16_tEfNS_4arch4Sm80ELb0ELb1ELb0ELb1ELb1ELb0ELb1ELb1EEENS1_21CollectiveEpilogueFwdINS6_IJS8_SA_S9_EEENS6_IJNS7_ILi1EEESI_SI_EEESC_SE_Li128ELb1ELb1ELb1ELb0EEENS1_36VarlenDynamicPersistentTileSchedulerILi128ELi48ELi128ELi128ELb1ELb1ELb0ELb1ELb0ELb1EEEEEEEEEvNT_6ParamsE,@function
        .size           _ZN7cutlass13device_kernelIN5flash19enable_sm80_to_sm89INS1_16FlashAttnFwdSm80INS1_25CollectiveMainloopFwdSm80ILi4ELi1ELb0EN4cute5tupleIJNS5_1CILi128EEENS7_ILi48EEENS7_ILi96EEEEEELi96ENS_10bfloat16_tEfNS_4arch4Sm80ELb0ELb1ELb0ELb1ELb1ELb0ELb1ELb1EEENS1_21CollectiveEpilogueFwdINS6_IJS8_SA_S9_EEENS6_IJNS7_ILi1EEESI_SI_EEESC_SE_Li128ELb1ELb1ELb1ELb0EEENS1_36VarlenDynamicPersistentTileSchedulerILi128ELi48ELi128ELi128ELb1ELb1ELb0ELb1ELb0ELb1EEEEEEEEEvNT_6ParamsE,(.L_x_31 - _ZN7cutlass13device_kernelIN5flash19enable_sm80_to_sm89INS1_16FlashAttnFwdSm80INS1_25CollectiveMainloopFwdSm80ILi4ELi1ELb0EN4cute5tupleIJNS5_1CILi128EEENS7_ILi48EEENS7_ILi96EEEEEELi96ENS_10bfloat16_tEfNS_4arch4Sm80ELb0ELb1ELb0ELb1ELb1ELb0ELb1ELb1EEENS1_21CollectiveEpilogueFwdINS6_IJS8_SA_S9_EEENS6_IJNS7_ILi1EEESI_SI_EEESC_SE_Li128ELb1ELb1ELb1ELb0EEENS1_36VarlenDynamicPersistentTileSchedulerILi128ELi48ELi128ELi128ELb1ELb1ELb0ELb1ELb0ELb1EEEEEEEEEvNT_6ParamsE)
        .other          _ZN7cutlass13device_kernelIN5flash19enable_sm80_to_sm89INS1_16FlashAttnFwdSm80INS1_25CollectiveMainloopFwdSm80ILi4ELi1ELb0EN4cute5tupleIJNS5_1CILi128EEENS7_ILi48EEENS7_ILi96EEEEEELi96ENS_10bfloat16_tEfNS_4arch4Sm80ELb0ELb1ELb0ELb1ELb1ELb0ELb1ELb1EEENS1_21CollectiveEpilogueFwdINS6_IJS8_SA_S9_EEENS6_IJNS7_ILi1EEESI_SI_EEESC_SE_Li128ELb1ELb1ELb1ELb0EEENS1_36VarlenDynamicPersistentTileSchedulerILi128ELi48ELi128ELi128ELb1ELb1ELb0ELb1ELb0ELb1EEEEEEEEEvNT_6ParamsE,@"STO_CUDA_ENTRY STV_DEFAULT"
_ZN7cutlass13device_kernelIN5flash19enable_sm80_to_sm89INS1_16FlashAttnFwdSm80INS1_25CollectiveMainloopFwdSm80ILi4ELi1ELb0EN4cute5tupleIJNS5_1CILi128EEENS7_ILi48EEENS7_ILi96EEEEEELi96ENS_10bfloat16_tEfNS_4arch4Sm80ELb0ELb1ELb0ELb1ELb1ELb0ELb1ELb1EEENS1_21CollectiveEpilogueFwdINS6_IJS8_SA_S9_EEENS6_IJNS7_ILi1EEESI_SI_EEESC_SE_Li128ELb1ELb1ELb1ELb0EEENS1_36VarlenDynamicPersistentTileSchedulerILi128ELi48ELi128ELi128ELb1ELb1ELb0ELb1ELb0ELb1EEEEEEEEEvNT_6ParamsE:
[----:B------:R-:W-:Y:S01]  /*0000*/  LDC R1, c[0x0][0x28] ;  /* 0x00000a00ff017b82 */ /* 0x000fe20000000800 */
[----:B------:R-:W-:Y:S05]  /*0010*/  EXIT ;  /* 0x000000000000794d */ /* 0x000fea0003800000 */
.L_x_13:
        /* <DEDUP_REMOVED lines=14> */
.L_x_31:


//--------------------- .text._ZN7cutlass13device_kernelIN5flash19enable_sm80_to_sm89INS1_16FlashAttnFwdSm80INS1_25CollectiveMainloopFwdSm80ILi4ELi1ELb0EN4cute5tupleIJNS5_1CILi128EEENS7_ILi48EEENS7_ILi96EEEEEELi96ENS_10bfloat16_tEfNS_4arch4Sm80ELb0ELb1ELb0ELb1ELb1ELb1ELb1ELb1EEENS1_21CollectiveEpilogueFwdINS6_IJS8_SA_S9_EEENS6_IJNS7_ILi1EEESI_SI_EEESC_SE_Li128ELb1ELb1ELb1ELb0EEENS1_36VarlenDynamicPersistentTileSchedulerILi128ELi48ELi128ELi128ELb1ELb1ELb0ELb1ELb0ELb1EEEEEEEEEvNT_6ParamsE --------------------------
	.section	.text._ZN7cutlass13device_kernelIN5flash19enable_sm80_to_sm89INS1_16FlashAttnFwdSm80INS1_25CollectiveMainloopFwdSm80ILi4ELi1ELb0EN4cute5tupleIJNS5_1CILi128EEENS7_ILi48EEENS7_ILi96EEEEEELi96ENS_10bfloat16_tEfNS_4arch4Sm80ELb0ELb1ELb0ELb1ELb1ELb1ELb1ELb1EEENS1_21CollectiveEpilogueFwdINS6_IJS8_SA_S9_EEENS6_IJNS7_ILi1EEESI_SI_EEESC_SE_Li128ELb1ELb1ELb1ELb0EEENS1_36VarlenDynamicPersistentTileSchedulerILi128ELi48ELi128ELi128ELb1ELb1ELb0ELb1ELb0ELb1EEEEEEEEEvNT_6ParamsE,"ax",@progbits
	.align	128
.text._ZN7cutlass13device_kernelIN5flash19enable_sm80_to_sm89INS1_16FlashAttnFwdSm80INS1_25CollectiveMainloopFwdSm80ILi4ELi1ELb0EN4cute5tupleIJNS5_1CILi128EEENS7_ILi48EEENS7_ILi96EEEEEELi96ENS_10bfloat16_tEfNS_4arch4Sm80ELb0ELb1ELb0ELb1ELb1ELb1ELb1ELb1EEENS1_21CollectiveEpilogueFwdINS6_IJS8_SA_S9_EEENS6_IJNS7_ILi1EEESI_SI_EEESC_SE_Li128ELb1ELb1ELb1ELb0EEENS1_36VarlenDynamicPersistentTileSchedulerILi128ELi48ELi128ELi128ELb1ELb1ELb0ELb1ELb0ELb1EEEEEEEEEvNT_6ParamsE:
        .type           _ZN7cutlass13device_kernelIN5flash19enable_sm80_to_sm89INS1_16FlashAttnFwdSm80INS1_25CollectiveMainloopFwdSm80ILi4ELi1ELb0EN4cute5tupleIJNS5_1CILi128EEENS7_ILi48EEENS7_ILi96EEEEEELi96ENS_10bfloat16_tEfNS_4arch4Sm80ELb0ELb1ELb0ELb1ELb1ELb1ELb1ELb1EEENS1_21CollectiveEpilogueFwdINS6_IJS8_SA_S9_EEENS6_IJNS7_ILi1EEESI_SI_EEESC_SE_Li128ELb1ELb1ELb1ELb0EEENS1_36VarlenDynamicPersistentTileSchedulerILi128ELi48ELi128ELi128ELb1ELb1ELb0ELb1ELb0ELb1EEEEEEEEEvNT_6ParamsE,@function
        .size           _ZN7cutlass13device_kernelIN5flash19enable_sm80_to_sm89INS1_16FlashAttnFwdSm80INS1_25CollectiveMainloopFwdSm80ILi4ELi1ELb0EN4cute5tupleIJNS5_1CILi128EEENS7_ILi48EEENS7_ILi96EEEEEELi96ENS_10bfloat16_tEfNS_4arch4Sm80ELb0ELb1ELb0ELb1ELb1ELb1ELb1ELb1EEENS1_21CollectiveEpilogueFwdINS6_IJS8_SA_S9_EEENS6_IJNS7_ILi1EEESI_SI_EEESC_SE_Li128ELb1ELb1ELb1ELb0EEENS1_36VarlenDynamicPersistentTileSchedulerILi128ELi48ELi128ELi128ELb1ELb1ELb0ELb1ELb0ELb1EEEEEEEEEvNT_6ParamsE,(.L_x_32 - _ZN7cutlass13device_kernelIN5flash19enable_sm80_to_sm89INS1_16FlashAttnFwdSm80INS1_25CollectiveMainloopFwdSm80ILi4ELi1ELb0EN4cute5tupleIJNS5_1CILi128EEENS7_ILi48EEENS7_ILi96EEEEEELi96ENS_10bfloat16_tEfNS_4arch4Sm80ELb0ELb1ELb0ELb1ELb1ELb1ELb1ELb1EEENS1_21CollectiveEpilogueFwdINS6_IJS8_SA_S9_EEENS6_IJNS7_ILi1EEESI_SI_EEESC_SE_Li128ELb1ELb1ELb1ELb0EEENS1_36VarlenDynamicPersistentTileSchedulerILi128ELi48ELi128ELi128ELb1ELb1ELb0ELb1ELb0ELb1EEEEEEEEEvNT_6ParamsE)
        .other          _ZN7cutlass13device_kernelIN5flash19enable_sm80_to_sm89INS1_16FlashAttnFwdSm80INS1_25CollectiveMainloopFwdSm80ILi4ELi1ELb0EN4cute5tupleIJNS5_1CILi128EEENS7_ILi48EEENS7_ILi96EEEEEELi96ENS_10bfloat16_tEfNS_4arch4Sm80ELb0ELb1ELb0ELb1ELb1ELb1ELb1ELb1EEENS1_21CollectiveEpilogueFwdINS6_IJS8_SA_S9_EEENS6_IJNS7_ILi1EEESI_SI_EEESC_SE_Li128ELb1ELb1ELb1ELb0EEENS1_36VarlenDynamicPersistentTileSchedulerILi128ELi48ELi128ELi128ELb1ELb1ELb0ELb1ELb0ELb1EEEEEEEEEvNT_6ParamsE,@"STO_CUDA_ENTRY STV_DEFAULT"
_ZN7cutlass13device_kernelIN5flash19enable_sm80_to_sm89INS1_16FlashAttnFwdSm80INS1_25CollectiveMainloopFwdSm80ILi4ELi1ELb0EN4cute5tupleIJNS5_1CILi128EEENS7_ILi48EEENS7_ILi96EEEEEELi96ENS_10bfloat16_tEfNS_4arch4Sm80ELb0ELb1ELb0ELb1ELb1ELb1ELb1ELb1EEENS1_21CollectiveEpilogueFwdINS6_IJS8_SA_S9_EEENS6_IJNS7_ILi1EEESI_SI_EEESC_SE_Li128ELb1ELb1ELb1ELb0EEENS1_36VarlenDynamicPersistentTileSchedulerILi128ELi48ELi128ELi128ELb1ELb1ELb0ELb1ELb0ELb1EEEEEEEEEvNT_6ParamsE:
[----:B------:R-:W-:Y:S01]  /*0000*/  LDC R1, c[0x0][0x28] ;  /* 0x00000a00ff017b82 */ /* 0x000fe20000000800 */
[----:B------:R-:W-:Y:S05]  /*0010*/  EXIT ;  /* 0x000000000000794d */ /* 0x000fea0003800000 */
.L_x_14:
        /* <DEDUP_REMOVED lines=14> */
.L_x_32:


//--------------------- .text._ZN7cutlass13device_kernelIN5flash19enable_sm80_to_sm89INS1_16FlashAttnFwdSm80INS1_25CollectiveMainloopFwdSm80ILi4ELi1ELb0EN4cute5tupleIJNS5_1CILi128EEENS7_ILi64EEENS7_ILi96EEEEEELi96ENS_10bfloat16_tEfNS_4arch4Sm80ELb1ELb0ELb0ELb0ELb1ELb0ELb1ELb1EEENS1_21CollectiveEpilogueFwdINS6_IJS8_SA_S9_EEENS6_IJNS7_ILi1EEESI_SI_EEESC_SE_Li128ELb0ELb1ELb1ELb0EEENS1_30DynamicPersistentTileSchedulerILi128ELi128ELb1ELb1ELb0EEEEEEEEEvNT_6ParamsE --------------------------
	.section	.text._ZN7cutlass13device_kernelIN5flash19enable_sm80_to_sm89INS1_16FlashAttnFwdSm80INS1_25CollectiveMainloopFwdSm80ILi4ELi1ELb0EN4cute5tupleIJNS5_1CILi128EEENS7_ILi64EEENS7_ILi96EEEEEELi96ENS_10bfloat16_tEfNS_4arch4Sm80ELb1ELb0ELb0ELb0ELb1ELb0ELb1ELb1EEENS1_21CollectiveEpilogueFwdINS6_IJS8_SA_S9_EEENS6_IJNS7_ILi1EEESI_SI_EEESC_SE_Li128ELb0ELb1ELb1ELb0EEENS1_30DynamicPersistentTileSchedulerILi128ELi128ELb1ELb1ELb0EEEEEEEEEvNT_6ParamsE,"ax",@progbits
	.align	128
.text._ZN7cutlass13device_kernelIN5flash19enable_sm80_to_sm89INS1_16FlashAttnFwdSm80INS1_25CollectiveMainloopFwdSm80ILi4ELi1ELb0EN4cute5tupleIJNS5_1CILi128EEENS7_ILi64EEENS7_ILi96EEEEEELi96ENS_10bfloat16_tEfNS_4arch4Sm80ELb1ELb0ELb0ELb0ELb1ELb0ELb1ELb1EEENS1_21CollectiveEpilogueFwdINS6_IJS8_SA_S9_EEENS6_IJNS7_ILi1EEESI_SI_EEESC_SE_Li128ELb0ELb1ELb1ELb0EEENS1_30DynamicPersistentTileSchedulerILi128ELi128ELb1ELb1ELb0EEEEEEEEEvNT_6ParamsE:
        .type           _ZN7cutlass13device_kernelIN5flash19enable_sm80_to_sm89INS1_16FlashAttnFwdSm80INS1_25CollectiveMainloopFwdSm80ILi4ELi1ELb0EN4cute5tupleIJNS5_1CILi128EEENS7_ILi64EEENS7_ILi96EEEEEELi96ENS_10bfloat16_tEfNS_4arch4Sm80ELb1ELb0ELb0ELb0ELb1ELb0ELb1ELb1EEENS1_21CollectiveEpilogueFwdINS6_IJS8_SA_S9_EEENS6_IJNS7_ILi1EEESI_SI_EEESC_SE_Li128ELb0ELb1ELb1ELb0EEENS1_30DynamicPersistentTileSchedulerILi128ELi128ELb1ELb1ELb0EEEEEEEEEvNT_6ParamsE,@function
        .size           _ZN7cutlass13device_kernelIN5flash19enable_sm80_to_sm89INS1_16FlashAttnFwdSm80INS1_25CollectiveMainloopFwdSm80ILi4ELi1ELb0EN4cute5tupleIJNS5_1CILi128EEENS7_ILi64EEENS7_ILi96EEEEEELi96ENS_10bfloat16_tEfNS_4arch4Sm80ELb1ELb0ELb0ELb0ELb1ELb0ELb1ELb1EEENS1_21CollectiveEpilogueFwdINS6_IJS8_SA_S9_EEENS6_IJNS7_ILi1EEESI_SI_EEESC_SE_Li128ELb0ELb1ELb1ELb0EEENS1_30DynamicPersistentTileSchedulerILi128ELi128ELb1ELb1ELb0EEEEEEEEEvNT_6ParamsE,(.L_x_33 - _ZN7cutlass13device_kernelIN5flash19enable_sm80_to_sm89INS1_16FlashAttnFwdSm80INS1_25CollectiveMainloopFwdSm80ILi4ELi1ELb0EN4cute5tupleIJNS5_1CILi128EEENS7_ILi64EEENS7_ILi96EEEEEELi96ENS_10bfloat16_tEfNS_4arch4Sm80ELb1ELb0ELb0ELb0ELb1ELb0ELb1ELb1EEENS1_21CollectiveEpilogueFwdINS6_IJS8_SA_S9_EEENS6_IJNS7_ILi1EEESI_SI_EEESC_SE_Li128ELb0ELb1ELb1ELb0EEENS1_30DynamicPersistentTileSchedulerILi128ELi128ELb1ELb1ELb0EEEEEEEEEvNT_6ParamsE)
        .other          _ZN7cutlass13device_kernelIN5flash19enable_sm80_to_sm89INS1_16FlashAttnFwdSm80INS1_25CollectiveMainloopFwdSm80ILi4ELi1ELb0EN4cute5tupleIJNS5_1CILi128EEENS7_ILi64EEENS7_ILi96EEEEEELi96ENS_10bfloat16_tEfNS_4arch4Sm80ELb1ELb0ELb0ELb0ELb1ELb0ELb1ELb1EEENS1_21CollectiveEpilogueFwdINS6_IJS8_SA_S9_EEENS6_IJNS7_ILi1EEESI_SI_EEESC_SE_Li128ELb0ELb1ELb1ELb0EEENS1_30DynamicPersistentTileSchedulerILi128ELi128ELb1ELb1ELb0EEEEEEEEEvNT_6ParamsE,@"STO_CUDA_ENTRY STV_DEFAULT"
_ZN7cutlass13device_kernelIN5flash19enable_sm80_to_sm89INS1_16FlashAttnFwdSm80INS1_25CollectiveMainloopFwdSm80ILi4ELi1ELb0EN4cute5tupleIJNS5_1CILi128EEENS7_ILi64EEENS7_ILi96EEEEEELi96ENS_10bfloat16_tEfNS_4arch4Sm80ELb1ELb0ELb0ELb0ELb1ELb0ELb1ELb1EEENS1_21CollectiveEpilogueFwdINS6_IJS8_SA_S9_EEENS6_IJNS7_ILi1EEESI_SI_EEESC_SE_Li128ELb0ELb1ELb1ELb0EEENS1_30DynamicPersistentTileSchedulerILi128ELi128ELb1ELb1ELb0EEEEEEEEEvNT_6ParamsE:
[----:B------:R-:W-:Y:S01]  /*0000*/  LDC R1, c[0x0][0x28] ;  /* 0x00000a00ff017b82 */ /* 0x000fe20000000800 */
[----:B------:R-:W-:Y:S05]  /*0010*/  EXIT ;  /* 0x000000000000794d */ /* 0x000fea0003800000 */
.L_x_15:
        /* <DEDUP_REMOVED lines=14> */
.L_x_33:


//--------------------- .text._ZN7cutlass13device_kernelIN5flash19enable_sm80_to_sm89INS1_16FlashAttnFwdSm80INS1_25CollectiveMainloopFwdSm80ILi4ELi1ELb0EN4cute5tupleIJNS5_1CILi128EEENS7_ILi48EEENS7_ILi96EEEEEELi96ENS_10bfloat16_tEfNS_4arch4Sm80ELb1ELb0ELb0ELb1ELb1ELb0ELb1ELb1EEENS1_21CollectiveEpilogueFwdINS6_IJS8_SA_S9_EEENS6_IJNS7_ILi1EEESI_SI_EEESC_SE_Li128ELb1ELb1ELb1ELb0EEENS1_36VarlenDynamicPersistentTileSchedulerILi128ELi48ELi128ELi128ELb1ELb1ELb0ELb1ELb1ELb1EEEEEEEEEvNT_6ParamsE --------------------------
	.section	.text._ZN7cutlass13device_kernelIN5flash19enable_sm80_to_sm89INS1_16FlashAttnFwdSm80INS1_25CollectiveMainloopFwdSm80ILi4ELi1ELb0EN4cute5tupleIJNS5_1CILi128EEENS7_ILi48EEENS7_ILi96EEEEEELi96ENS_10bfloat16_tEfNS_4arch4Sm80ELb1ELb0ELb0ELb1ELb1ELb0ELb1ELb1EEENS1_21CollectiveEpilogueFwdINS6_IJS8_SA_S9_EEENS6_IJNS7_ILi1EEESI_SI_EEESC_SE_Li128ELb1ELb1ELb1ELb0EEENS1_36VarlenDynamicPersistentTileSchedulerILi128ELi48ELi128ELi128ELb1ELb1ELb0ELb1ELb1ELb1EEEEEEEEEvNT_6ParamsE,"ax",@progbits
	.align	128
.text._ZN7cutlass13device_kernelIN5flash19enable_sm80_to_sm89INS1_16FlashAttnFwdSm80INS1_25CollectiveMainloopFwdSm80ILi4ELi1ELb0EN4cute5tupleIJNS5_1CILi128EEENS7_ILi48EEENS7_ILi96EEEEEELi96ENS_10bfloat16_tEfNS_4arch4Sm80ELb1ELb0ELb0ELb1ELb1ELb0ELb1ELb1EEENS1_21CollectiveEpilogueFwdINS6_IJS8_SA_S9_EEENS6_IJNS7_ILi1EEESI_SI_EEESC_SE_Li128ELb1ELb1ELb1ELb0EEENS1_36VarlenDynamicPersistentTileSchedulerILi128ELi48ELi128ELi128ELb1ELb1ELb0ELb1ELb1ELb1EEEEEEEEEvNT_6ParamsE:
        .type           _ZN7cutlass13device_kernelIN5flash19enable_sm80_to_sm89INS1_16FlashAttnFwdSm80INS1_25CollectiveMainloopFwdSm80ILi4ELi1ELb0EN4cute5tupleIJNS5_1CILi128EEENS7_ILi48EEENS7_ILi96EEEEEELi96ENS_10bfloat16_tEfNS_4arch4Sm80ELb1ELb0ELb0ELb1ELb1ELb0ELb1ELb1EEENS1_21CollectiveEpilogueFwdINS6_IJS8_SA_S9_EEENS6_IJNS7_ILi1EEESI_SI_EEESC_SE_Li128ELb1ELb1ELb1ELb0EEENS1_36VarlenDynamicPersistentTileSchedulerILi128ELi48ELi128ELi128ELb1ELb1ELb0ELb1ELb1ELb1EEEEEEEEEvNT_6ParamsE,@function
        .size           _ZN7cutlass13device_kernelIN5flash19enable_sm80_to_sm89INS1_16FlashAttnFwdSm80INS1_25CollectiveMainloopFwdSm80ILi4ELi1ELb0EN4cute5tupleIJNS5_1CILi128EEENS7_ILi48EEENS7_ILi96EEEEEELi96ENS_10bfloat16_tEfNS_4arch4Sm80ELb1ELb0ELb0ELb1ELb1ELb0ELb1ELb1EEENS1_21CollectiveEpilogueFwdINS6_IJS8_SA_S9_EEENS6_IJNS7_ILi1EEESI_SI_EEESC_SE_Li128ELb1ELb1ELb1ELb0EEENS1_36VarlenDynamicPersistentTileSchedulerILi128ELi48ELi128ELi128ELb1ELb1ELb0ELb1ELb1ELb1EEEEEEEEEvNT_6ParamsE,(.L_x_34 - _ZN7cutlass13device_kernelIN5flash19enable_sm80_to_sm89INS1_16FlashAttnFwdSm80INS1_25CollectiveMainloopFwdSm80ILi4ELi1ELb0EN4cute5tupleIJNS5_1CILi128EEENS7_ILi48EEENS7_ILi96EEEEEELi96ENS_10bfloat16_tEfNS_4arch4Sm80ELb1ELb0ELb0ELb1ELb1ELb0ELb1ELb1EEENS1_21CollectiveEpilogueFwdINS6_IJS8_SA_S9_EEENS6_IJNS7_ILi1EEESI_SI_EEESC_SE_Li128ELb1ELb1ELb1ELb0EEENS1_36VarlenDynamicPersistentTileSchedulerILi128ELi48ELi128ELi128ELb1ELb1ELb0ELb1ELb1ELb1EEEEEEEEEvNT_6ParamsE)
        .other          _ZN7cutlass13device_kernelIN5flash19enable_sm80_to_sm89INS1_16FlashAttnFwdSm80INS1_25CollectiveMainloopFwdSm80ILi4ELi1ELb0EN4cute5tupleIJNS5_1CILi128EEENS7_ILi48EEENS7_ILi96EEEEEELi96ENS_10bfloat16_tEfNS_4arch4Sm80ELb1ELb0ELb0ELb1ELb1ELb0ELb1ELb1EEENS1_21CollectiveEpilogueFwdINS6_IJS8_SA_S9_EEENS6_IJNS7_ILi1EEESI_SI_EEESC_SE_Li128ELb1ELb1ELb1ELb0EEENS1_36VarlenDynamicPersistentTileSchedulerILi128ELi48ELi128ELi128ELb1ELb1ELb0ELb1ELb1ELb1EEEEEEEEEvNT_6ParamsE,@"STO_CUDA_ENTRY STV_DEFAULT"
_ZN7cutlass13device_kernelIN5flash19enable_sm80_to_sm89INS1_16FlashAttnFwdSm80INS1_25CollectiveMainloopFwdSm80ILi4ELi1ELb0EN4cute5tupleIJNS5_1CILi128EEENS7_ILi48EEENS7_ILi96EEEEEELi96ENS_10bfloat16_tEfNS_4arch4Sm80ELb1ELb0ELb0ELb1ELb1ELb0ELb1ELb1EEENS1_21CollectiveEpilogueFwdINS6_IJS8_SA_S9_EEENS6_IJNS7_ILi1EEESI_SI_EEESC_SE_Li128ELb1ELb1ELb1ELb0EEENS1_36VarlenDynamicPersistentTileSchedulerILi128ELi48ELi128ELi128ELb1ELb1ELb0ELb1ELb1ELb1EEEEEEEEEvNT_6ParamsE:
[----:B------:R-:W-:Y:S01]  /*0000*/  LDC R1, c[0x0][0x28] ;  /* 0x00000a00ff017b82 */ /* 0x000fe20000000800 */
[----:B------:R-:W-:Y:S05]  /*0010*/  EXIT ;  /* 0x000000000000794d */ /* 0x000fea0003800000 */
.L_x_16:
        /* <DEDUP_REMOVED lines=14> */
.L_x_34:


//--------------------- .text._ZN7cutlass13device_kernelIN5flash19enable_sm80_to_sm89INS1_16FlashAttnFwdSm80INS1_25CollectiveMainloopFwdSm80ILi4ELi1ELb0EN4cute5tupleIJNS5_1CILi128EEENS7_ILi48EEENS7_ILi96EEEEEELi96ENS_10bfloat16_tEfNS_4arch4Sm80ELb1ELb0ELb0ELb1ELb1ELb1ELb1ELb1EEENS1_21CollectiveEpilogueFwdINS6_IJS8_SA_S9_EEENS6_IJNS7_ILi1EEESI_SI_EEESC_SE_Li128ELb1ELb1ELb1ELb0EEENS1_36VarlenDynamicPersistentTileSchedulerILi128ELi48ELi128ELi128ELb1ELb1ELb0ELb1ELb1ELb1EEEEEEEEEvNT_6ParamsE --------------------------
	.section	.text._ZN7cutlass13device_kernelIN5flash19enable_sm80_to_sm89INS1_16FlashAttnFwdSm80INS1_25CollectiveMainloopFwdSm80ILi4ELi1ELb0EN4cute5tupleIJNS5_1CILi128EEENS7_ILi48EEENS7_ILi96EEEEEELi96ENS_10bfloat16_tEfNS_4arch4Sm80ELb1ELb0ELb0ELb1ELb1ELb1ELb1ELb1EEENS1_21CollectiveEpilogueFwdINS6_IJS8_SA_S9_EEENS6_IJNS7_ILi1EEESI_SI_EEESC_SE_Li128ELb1ELb1ELb1ELb0EEENS1_36VarlenDynamicPersistentTileSchedulerILi128ELi48ELi128ELi128ELb1ELb1ELb0ELb1ELb1ELb1EEEEEEEEEvNT_6ParamsE,"ax",@progbits
	.align	128
.text._ZN7cutlass13device_kernelIN5flash19enable_sm80_to_sm89INS1_16FlashAttnFwdSm80INS1_25CollectiveMainloopFwdSm80ILi4ELi1ELb0EN4cute5tupleIJNS5_1CILi128EEENS7_ILi48EEENS7_ILi96EEEEEELi96ENS_10bfloat16_tEfNS_4arch4Sm80ELb1ELb0ELb0ELb1ELb1ELb1ELb1ELb1EEENS1_21CollectiveEpilogueFwdINS6_IJS8_SA_S9_EEENS6_IJNS7_ILi1EEESI_SI_EEESC_SE_Li128ELb1ELb1ELb1ELb0EEENS1_36VarlenDynamicPersistentTileSchedulerILi128ELi48ELi128ELi128ELb1ELb1ELb0ELb1ELb1ELb1EEEEEEEEEvNT_6ParamsE:
        .type           _ZN7cutlass13device_kernelIN5flash19enable_sm80_to_sm89INS1_16FlashAttnFwdSm80INS1_25CollectiveMainloopFwdSm80ILi4ELi1ELb0EN4cute5tupleIJNS5_1CILi128EEENS7_ILi48EEENS7_ILi96EEEEEELi96ENS_10bfloat16_tEfNS_4arch4Sm80ELb1ELb0ELb0ELb1ELb1ELb1ELb1ELb1EEENS1_21CollectiveEpilogueFwdINS6_IJS8_SA_S9_EEENS6_IJNS7_ILi1EEESI_SI_EEESC_SE_Li128ELb1ELb1ELb1ELb0EEENS1_36VarlenDynamicPersistentTileSchedulerILi128ELi48ELi128ELi128ELb1ELb1ELb0ELb1ELb1ELb1EEEEEEEEEvNT_6ParamsE,@function
        .size           _ZN7cutlass13device_kernelIN5flash19enable_sm80_to_sm89INS1_16FlashAttnFwdSm80INS1_25CollectiveMainloopFwdSm80ILi4ELi1ELb0EN4cute5tupleIJNS5_1CILi128EEENS7_ILi48EEENS7_ILi96EEEEEELi96ENS_10bfloat16_tEfNS_4arch4Sm80ELb1ELb0ELb0ELb1ELb1ELb1ELb1ELb1EEENS1_21CollectiveEpilogueFwdINS6_IJS8_SA_S9_EEENS6_IJNS7_ILi1EEESI_SI_EEESC_SE_Li128ELb1ELb1ELb1ELb0EEENS1_36VarlenDynamicPersistentTileSchedulerILi128ELi48ELi128ELi128ELb1ELb1ELb0ELb1ELb1ELb1EEEEEEEEEvNT_6ParamsE,(.L_x_35 - _ZN7cutlass13device_kernelIN5flash19enable_sm80_to_sm89INS1_16FlashAttnFwdSm80INS1_25CollectiveMainloopFwdSm80ILi4ELi1ELb0EN4cute5tupleIJNS5_1CILi128EEENS7_ILi48EEENS7_ILi96EEEEEELi96ENS_10bfloat16_tEfNS_4arch4Sm80ELb1ELb0ELb0ELb1ELb1ELb1ELb1ELb1EEENS1_21CollectiveEpilogueFwdINS6_IJS8_SA_S9_EEENS6_IJNS7_ILi1EEESI_SI_EEESC_SE_Li128ELb1ELb1ELb1ELb0EEENS1_36VarlenDynamicPersistentTileSchedulerILi128ELi48ELi128ELi128ELb1ELb1ELb0ELb1ELb1ELb1EEEEEEEEEvNT_6ParamsE)
        .other          _ZN7cutlass13device_kernelIN5flash19enable_sm80_to_sm89INS1_16FlashAttnFwdSm80INS1_25CollectiveMainloopFwdSm80ILi4ELi1ELb0EN4cute5tupleIJNS5_1CILi128EEENS7_ILi48EEENS7_ILi96EEEEEELi96ENS_10bfloat16_tEfNS_4arch4Sm80ELb1ELb0ELb0ELb1ELb1ELb1ELb1ELb1EEENS1_21CollectiveEpilogueFwdINS6_IJS8_SA_S9_EEENS6_IJNS7_ILi1EEESI_SI_EEESC_SE_Li128ELb1ELb1ELb1ELb0EEENS1_36VarlenDynamicPersistentTileSchedulerILi128ELi48ELi128ELi128ELb1ELb1ELb0ELb1ELb1ELb1EEEEEEEEEvNT_6ParamsE,@"STO_CUDA_ENTRY STV_DEFAULT"
_ZN7cutlass13device_kernelIN5flash19enable_sm80_to_sm89INS1_16FlashAttnFwdSm80INS1_25CollectiveMainloopFwdSm80ILi4ELi1ELb0EN4cute5tupleIJNS5_1CILi128EEENS7_ILi48EEENS7_ILi96EEEEEELi96ENS_10bfloat16_tEfNS_4arch4Sm80ELb1ELb0ELb0ELb1ELb1ELb1ELb1ELb1EEENS1_21CollectiveEpilogueFwdINS6_IJS8_SA_S9_EEENS6_IJNS7_ILi1EEESI_SI_EEESC_SE_Li128ELb1ELb1ELb1ELb0EEENS1_36VarlenDynamicPersistentTileSchedulerILi128ELi48ELi128ELi128ELb1ELb1ELb0ELb1ELb1ELb1EEEEEEEEEvNT_6ParamsE:
[----:B------:R-:W-:Y:S01]  /*0000*/  LDC R1, c[0x0][0x28] ;  /* 0x00000a00ff017b82 */ /* 0x000fe20000000800 */
[----:B------:R-:W-:Y:S05]  /*0010*/  EXIT ;  /* 0x000000000000794d */ /* 0x000fea0003800000 */
.L_x_17:
        /* <DEDUP_REMOVED lines=14> */
.L_x_35:


//--------------------- .nv.shared.reserved.0     --------------------------
	.section	.nv.shared.reserved.0,"aw",@nobits
	.weak		__nv_reservedSMEM_offset_0_alias
	.size		__nv_reservedSMEM_offset_0_alias, 0, 0
	.other		__nv_reservedSMEM_offset_0_alias,@"STO_CUDA_RESERVED_SHARED STV_DEFAULT"
__nv_reservedSMEM_offset_0_alias:
	.zero		0


//--------------------- .nv.global                --------------------------
	.section	.nv.global,"aw",@nobits
.nv.global:
	.type		_ZN88_INTERNAL_261a9f89_52_flash_fwd_hdim96_bf16_paged_split_softcapall_sm80_cu_21e1f8cb_38474cute1_E,@object
	.size		_ZN88_INTERNAL_261a9f89_52_flash_fwd_hdim96_bf16_paged_split_softcapall_sm80_cu_21e1f8cb_38474cute1_E,(_ZN88_INTERNAL_261a9f89_52_flash_fwd_hdim96_bf16_paged_split_softcapall_sm80_cu_21e1f8cb_38474cuda3std3__45__cpo6cbeginE - _ZN88_INTERNAL_261a9f89_52_flash_fwd_hdim96_bf16_paged_split_softcapall_sm80_cu_21e1f8cb_38474cute1_E)
_ZN88_INTERNAL_261a9f89_52_flash_fwd_hdim96_bf16_paged_split_softcapall_sm80_cu_21e1f8cb_38474cute1_E:
	.zero		1
	.type		_ZN88_INTERNAL_261a9f89_52_flash_fwd_hdim96_bf16_paged_split_softcapall_sm80_cu_21e1f8cb_38474cuda3std3__45__cpo6cbeginE,@object
	.size		_ZN88_INTERNAL_261a9f89_52_flash_fwd_hdim96_bf16_paged_split_softcapall_sm80_cu_21e1f8cb_38474cuda3std3__45__cpo6cbeginE,(_ZN88_INTERNAL_261a9f89_52_flash_fwd_hdim96_bf16_paged_split_softcapall_sm80_cu_21e1f8cb_38474cuda3std3__48in_placeE - _ZN88_INTERNAL_261a9f89_52_flash_fwd_hdim96_bf16_paged_split_softcapall_sm80_cu_21e1f8cb_38474cuda3std3__45__cpo6cbeginE)
_ZN88_INTERNAL_261a9f89_52_flash_fwd_hdim96_bf16_paged_split_softcapall_sm80_cu_21e1f8cb_38474cuda3std3__45__cpo6cbeginE:
	.zero		1
	.type		_ZN88_INTERNAL_261a9f89_52_flash_fwd_hdim96_bf16_paged_split_softcapall_sm80_cu_21e1f8cb_38474cuda3std3__48in_placeE,@object
	.size		_ZN88_INTERNAL_261a9f89_52_flash_fwd_hdim96_bf16_paged_split_softcapall_sm80_cu_21e1f8cb_38474cuda3std3__48in_placeE,(_ZN88_INTERNAL_261a9f89_52_flash_fwd_hdim96_bf16_paged_split_softcapall_sm80_cu_21e1f8cb_38474cuda3std6ranges3__45__cpo9iter_moveE - _ZN88_INTERNAL_261a9f89_52_flash_fwd_hdim96_bf16_paged_split_softcapall_sm80_cu_21e1f8cb_38474cuda3std3__48in_placeE)
_ZN88_INTERNAL_261a9f89_52_flash_fwd_hdim96_bf16_paged_split_softcapall_sm80_cu_21e1f8cb_38474cuda3std3__48in_placeE:
	.zero		1
	.type		_ZN88_INTERNAL_261a9f89_52_flash_fwd_hdim96_bf16_paged_split_softcapall_sm80_cu_21e1f8cb_38474cuda3std6ranges3__45__cpo9iter_moveE,@object
	.size		_ZN88_INTERNAL_261a9f89_52_flash_fwd_hdim96_bf16_paged_split_softcapall_sm80_cu_21e1f8cb_38474cuda3std6ranges3__45__cpo9iter_moveE,(_ZN88_INTERNAL_261a9f89_52_flash_fwd_hdim96_bf16_paged_split_softcapall_sm80_cu_21e1f8cb_38474cuda3std3__45__cpo5beginE - _ZN88_INTERNAL_261a9f89_52_flash_fwd_hdim96_bf16_paged_split_softcapall_sm80_cu_21e1f8cb_38474cuda3std6ranges3__45__cpo9iter_moveE)
_ZN88_INTERNAL_261a9f89_52_flash_fwd_hdim96_bf16_paged_split_softcapall_sm80_cu_21e1f8cb_38474cuda3std6ranges3__45__cpo9iter_moveE:
	.zero		1
	.type		_ZN88_INTERNAL_261a9f89_52_flash_fwd_hdim96_bf16_paged_split_softcapall_sm80_cu_21e1f8cb_38474cuda3std3__45__cpo5beginE,@object
	.size		_ZN88_INTERNAL_261a9f89_52_flash_fwd_hdim96_bf16_paged_split_softcapall_sm80_cu_21e1f8cb_38474cuda3std3__45__cpo5beginE,(_ZN88_INTERNAL_261a9f89_52_flash_fwd_hdim96_bf16_paged_split_softcapall_sm80_cu_21e1f8cb_38474cuda3std3__490_GLOBAL__N__261a9f89_52_flash_fwd_hdim96_bf16_paged_split_softcapall_sm80_cu_21e1f8cb_38476ignoreE - _ZN88_INTERNAL_261a9f89_52_flash_fwd_hdim96_bf16_paged_split_softcapall_sm80_cu_21e1f8cb_38474cuda3std3__45__cpo5beginE)
_ZN88_INTERNAL_261a9f89_52_flash_fwd_hdim96_bf16_paged_split_softcapall_sm80_cu_21e1f8cb_38474cuda3std3__45__cpo5beginE:
	.zero		1
	.type		_ZN88_INTERNAL_261a9f89_52_flash_fwd_hdim96_bf16_paged_split_softcapall_sm80_cu_21e1f8cb_38474cuda3std3__490_GLOBAL__N__261a9f89_52_flash_fwd_hdim96_bf16_paged_split_softcapall_sm80_cu_21e1f8cb_38476ignoreE,@object
	.size		_ZN88_INTERNAL_261a9f89_52_flash_fwd_hdim96_bf16_paged_split_softcapall_sm80_cu_21e1f8cb_38474cuda3std3__490_GLOBAL__N__261a9f89_52_flash_fwd_hdim96_bf16_paged_split_softcapall_sm80_cu_21e1f8cb_38476ignoreE,(_ZN88_INTERNAL_261a9f89_52_flash_fwd_hdim96_bf16_paged_split_softcapall_sm80_cu_21e1f8cb_38474cute7productE - _ZN88_INTERNAL_261a9f89_52_flash_fwd_hdim96_bf16_paged_split_softcapall_sm80_cu_21e1f8cb_38474cuda3std3__490_GLOBAL__N__261a9f89_52_flash_fwd_hdim96_bf16_paged_split_softcapall_sm80_cu_21e1f8cb_38476ignoreE)
_ZN88_INTERNAL_261a9f89_52_flash_fwd_hdim96_bf16_paged_split_softcapall_sm80_cu_21e1f8cb_38474cuda3std3__490_GLOBAL__N__261a9f89_52_flash_fwd_hdim96_bf16_paged_split_softcapall_sm80_cu_21e1f8cb_38476ignoreE:
	.zero		1
	.type		_ZN88_INTERNAL_261a9f89_52_flash_fwd_hdim96_bf16_paged_split_softcapall_sm80_cu_21e1f8cb_38474cute7productE,@object
	.size		_ZN88_INTERNAL_261a9f89_52_flash_fwd_hdim96_bf16_paged_split_softcapall_sm80_cu_21e1f8cb_38474cute7productE,(_ZN88_INTERNAL_261a9f89_52_flash_fwd_hdim96_bf16_paged_split_softcapall_sm80_cu_21e1f8cb_38474cuda3std3__45__cpo3endE - _ZN88_INTERNAL_261a9f89_52_flash_fwd_hdim96_bf16_paged_split_softcapall_sm80_cu_21e1f8cb_38474cute7productE)
_ZN88_INTERNAL_261a9f89_52_flash_fwd_hdim96_bf16_paged_split_softcapall_sm80_cu_21e1f8cb_38474cute7productE:
	.zero		1
	.type		_ZN88_INTERNAL_261a9f89_52_flash_fwd_hdim96_bf16_paged_split_softcapall_sm80_cu_21e1f8cb_38474cuda3std3__45__cpo3endE,@object
	.size		_ZN88_INTERNAL_261a9f89_52_flash_fwd_hdim96_bf16_paged_split_softcapall_sm80_cu_21e1f8cb_38474cuda3std3__45__cpo3endE,(_ZN88_INTERNAL_261a9f89_52_flash_fwd_hdim96_bf16_paged_split_softcapall_sm80_cu_21e1f8cb_38474cuda3std3__419piecewise_constructE - _ZN88_INTERNAL_261a9f89_52_flash_fwd_hdim96_bf16_paged_split_softcapall_sm80_cu_21e1f8cb_38474cuda3std3__45__cpo3endE)
_ZN88_INTERNAL_261a9f89_52_flash_fwd_hdim96_bf16_paged_split_softcapall_sm80_cu_21e1f8cb_38474cuda3std3__45__cpo3endE:
	.zero		1
	.type		_ZN88_INTERNAL_261a9f89_52_flash_fwd_hdim96_bf16_paged_split_softcapall_sm80_cu_21e1f8cb_38474cuda3std3__419piecewise_constructE,@object
	.size		_ZN88_INTERNAL_261a9f89_52_flash_fwd_hdim96_bf16_paged_split_softcapall_sm80_cu_21e1f8cb_38474cuda3std3__419piecewise_constructE,(_ZN88_INTERNAL_261a9f89_52_flash_fwd_hdim96_bf16_paged_split_softcapall_sm80_cu_21e1f8cb_38474cuda3std3__45__cpo4cendE - _ZN88_INTERNAL_261a9f89_52_flash_fwd_hdim96_bf16_paged_split_softcapall_sm80_cu_21e1f8cb_38474cuda3std3__419piecewise_constructE)
_ZN88_INTERNAL_261a9f89_52_flash_fwd_hdim96_bf16_paged_split_softcapall_sm80_cu_21e1f8cb_38474cuda3std3__419piecewise_constructE:
	.zero		1
	.type		_ZN88_INTERNAL_261a9f89_52_flash_fwd_hdim96_bf16_paged_split_softcapall_sm80_cu_21e1f8cb_38474cuda3std3__45__cpo4cendE,@object
	.size		_ZN88_INTERNAL_261a9f89_52_flash_fwd_hdim96_bf16_paged_split_softcapall_sm80_cu_21e1f8cb_38474cuda3std3__45__cpo4cendE,(_ZN88_INTERNAL_261a9f89_52_flash_fwd_hdim96_bf16_paged_split_softcapall_sm80_cu_21e1f8cb_38474cuda3std6ranges3__45__cpo4swapE - _ZN88_INTERNAL_261a9f89_52_flash_fwd_hdim96_bf16_paged_split_softcapall_sm80_cu_21e1f8cb_38474cuda3std3__45__cpo4cendE)
_ZN88_INTERNAL_261a9f89_52_flash_fwd_hdim96_bf16_paged_split_softcapall_sm80_cu_21e1f8cb_38474cuda3std3__45__cpo4cendE:
	.zero		1
	.type		_ZN88_INTERNAL_261a9f89_52_flash_fwd_hdim96_bf16_paged_split_softcapall_sm80_cu_21e1f8cb_38474cuda3std6ranges3__45__cpo4swapE,@object
	.size		_ZN88_INTERNAL_261a9f89_52_flash_fwd_hdim96_bf16_paged_split_softcapall_sm80_cu_21e1f8cb_38474cuda3std6ranges3__45__cpo4swapE,(.L_7 - _ZN88_INTERNAL_261a9f89_52_flash_fwd_hdim96_bf16_paged_split_softcapall_sm80_cu_21e1f8cb_38474cuda3std6ranges3__45__cpo4swapE)
_ZN88_INTERNAL_261a9f89_52_flash_fwd_hdim96_bf16_paged_split_softcapall_sm80_cu_21e1f8cb_38474cuda3std6ranges3__45__cpo4swapE:
	.zero		1
.L_7:


//--------------------- .nv.constant0._ZN7cutlass13device_kernelIN5flash19enable_sm80_to_sm89INS1_16FlashAttnFwdSm80INS1_25CollectiveMainloopFwdSm80ILi4ELi1ELb0EN4cute5tupleIJNS5_1CILi128EEENS7_ILi64EEENS7_ILi96EEEEEELi96ENS_10bfloat16_tEfNS_4arch4Sm80ELb0ELb0ELb1ELb0ELb1ELb0ELb1ELb1EEENS1_21CollectiveEpilogueFwdINS6_IJS8_SA_S9_EEENS6_IJNS7_ILi1EEESI_SI_EEESC_SE_Li128ELb0ELb1ELb1ELb0EEENS1_19SingleTileSchedulerILb0ELb1ELb1ELi128EEEEEEEEEvNT_6ParamsE --------------------------
	.section	.nv.constant0._ZN7cutlass13device_kernelIN5flash19enable_sm80_to_sm89INS1_16FlashAttnFwdSm80INS1_25CollectiveMainloopFwdSm80ILi4ELi1ELb0EN4cute5tupleIJNS5_1CILi128EEENS7_ILi64EEENS7_ILi96EEEEEELi96ENS_10bfloat16_tEfNS_4arch4Sm80ELb0ELb0ELb1ELb0ELb1ELb0ELb1ELb1EEENS1_21CollectiveEpilogueFwdINS6_IJS8_SA_S9_EEENS6_IJNS7_ILi1EEESI_SI_EEESC_SE_Li128ELb0ELb1ELb1ELb0EEENS1_19SingleTileSchedulerILb0ELb1ELb1ELi128EEEEEEEEEvNT_6ParamsE,"a",@progbits
	.sectionflags	@""
	.align	4
.nv.constant0._ZN7cutlass13device_kernelIN5flash19enable_sm80_to_sm89INS1_16FlashAttnFwdSm80INS1_25CollectiveMainloopFwdSm80ILi4ELi1ELb0EN4cute5tupleIJNS5_1CILi128EEENS7_ILi64EEENS7_ILi96EEEEEELi96ENS_10bfloat16_tEfNS_4arch4Sm80ELb0ELb0ELb1ELb0ELb1ELb0ELb1ELb1EEENS1_21CollectiveEpilogueFwdINS6_IJS8_SA_S9_EEENS6_IJNS7_ILi1EEESI_SI_EEESC_SE_Li128ELb0ELb1ELb1ELb0EEENS1_19SingleTileSchedulerILb0ELb1ELb1ELi128EEEEEEEEEvNT_6ParamsE:
	.zero		1576


//--------------------- .nv.constant0._ZN7cutlass13device_kernelIN5flash19enable_sm80_to_sm89INS1_16FlashAttnFwdSm80INS1_25CollectiveMainloopFwdSm80ILi4ELi1ELb0EN4cute5tupleIJNS5_1CILi128EEENS7_ILi48EEENS7_ILi96EEEEEELi96ENS_10bfloat16_tEfNS_4arch4Sm80ELb0ELb0ELb1ELb1ELb1ELb0ELb1ELb1EEENS1_21CollectiveEpilogueFwdINS6_IJS8_SA_S9_EEENS6_IJNS7_ILi1EEESI_SI_EEESC_SE_Li128ELb1ELb1ELb1ELb0EEENS1_36VarlenDynamicPersistentTileSchedulerILi128ELi48ELi128ELi128ELb1ELb1ELb0ELb0ELb1ELb1EEEEEEEEEvNT_6ParamsE --------------------------
	.section	.nv.constant0._ZN7cutlass13device_kernelIN5flash19enable_sm80_to_sm89INS1_16FlashAttnFwdSm80INS1_25CollectiveMainloopFwdSm80ILi4ELi1ELb0EN4cute5tupleIJNS5_1CILi128EEENS7_ILi48EEENS7_ILi96EEEEEELi96ENS_10bfloat16_tEfNS_4arch4Sm80ELb0ELb0ELb1ELb1ELb1ELb0ELb1ELb1EEENS1_21CollectiveEpilogueFwdINS6_IJS8_SA_S9_EEENS6_IJNS7_ILi1EEESI_SI_EEESC_SE_Li128ELb1ELb1ELb1ELb0EEENS1_36VarlenDynamicPersistentTileSchedulerILi128ELi48ELi128ELi128ELb1ELb1ELb0ELb0ELb1ELb1EEEEEEEEEvNT_6ParamsE,"a",@progbits
	.sectionflags	@""
	.align	4
.nv.constant0._ZN7cutlass13device_kernelIN5flash19enable_sm80_to_sm89INS1_16FlashAttnFwdSm80INS1_25CollectiveMainloopFwdSm80ILi4ELi1ELb0EN4cute5tupleIJNS5_1CILi128EEENS7_ILi48EEENS7_ILi96EEEEEELi96ENS_10bfloat16_tEfNS_4arch4Sm80ELb0ELb0ELb1ELb1ELb1ELb0ELb1ELb1EEENS1_21CollectiveEpilogueFwdINS6_IJS8_SA_S9_EEENS6_IJNS7_ILi1EEESI_SI_EEESC_SE_Li128ELb1ELb1ELb1ELb0EEENS1_36VarlenDynamicPersistentTileSchedulerILi128ELi48ELi128ELi128ELb1ELb1ELb0ELb0ELb1ELb1EEEEEEEEEvNT_6ParamsE:
	.zero		1608


//--------------------- .nv.constant0._ZN7cutlass13device_kernelIN5flash19enable_sm80_to_sm89INS1_16FlashAttnFwdSm80INS1_25CollectiveMainloopFwdSm80ILi4ELi1ELb0EN4cute5tupleIJNS5_1CILi128EEENS7_ILi48EEENS7_ILi96EEEEEELi96ENS_10bfloat16_tEfNS_4arch4Sm80ELb0ELb0ELb1ELb1ELb1ELb1ELb1ELb1EEENS1_21CollectiveEpilogueFwdINS6_IJS8_SA_S9_EEENS6_IJNS7_ILi1EEESI_SI_EEESC_SE_Li128ELb1ELb1ELb1ELb0EEENS1_36VarlenDynamicPersistentTileSchedulerILi128ELi48ELi128ELi128ELb1ELb1ELb0ELb0ELb1ELb1EEEEEEEEEvNT_6ParamsE --------------------------
	.section	.nv.constant0._ZN7cutlass13device_kernelIN5flash19enable_sm80_to_sm89INS1_16FlashAttnFwdSm80INS1_25CollectiveMainloopFwdSm80ILi4ELi1ELb0EN4cute5tupleIJNS5_1CILi128EEENS7_ILi48EEENS7_ILi96EEEEEELi96ENS_10bfloat16_tEfNS_4arch4Sm80ELb0ELb0ELb1ELb1ELb1ELb1ELb1ELb1EEENS1_21CollectiveEpilogueFwdINS6_IJS8_SA_S9_EEENS6_IJNS7_ILi1EEESI_SI_EEESC_SE_Li128ELb1ELb1ELb1ELb0EEENS1_36VarlenDynamicPersistentTileSchedulerILi128ELi48ELi128ELi128ELb1ELb1ELb0ELb0ELb1ELb1EEEEEEEEEvNT_6ParamsE,"a",@progbits
	.sectionflags	@""
	.align	4
.nv.constant0._ZN7cutlass13device_kernelIN5flash19enable_sm80_to_sm89INS1_16FlashAttnFwdSm80INS1_25CollectiveMainloopFwdSm80ILi4ELi1ELb0EN4cute5tupleIJNS5_1CILi128EEENS7_ILi48EEENS7_ILi96EEEEEELi96ENS_10bfloat16_tEfNS_4arch4Sm80ELb0ELb0ELb1ELb1ELb1ELb1ELb1ELb1EEENS1_21CollectiveEpilogueFwdINS6_IJS8_SA_S9_EEENS6_IJNS7_ILi1EEESI_SI_EEESC_SE_Li128ELb1ELb1ELb1ELb0EEENS1_36VarlenDynamicPersistentTileSchedulerILi128ELi48ELi128ELi128ELb1ELb1ELb0ELb0ELb1ELb1EEEEEEEEEvNT_6ParamsE:
	.zero		1608


//--------------------- .nv.constant0._ZN7cutlass13device_kernelIN5flash19enable_sm80_to_sm89INS1_16FlashAttnFwdSm80INS1_25CollectiveMainloopFwdSm80ILi4ELi1ELb0EN4cute5tupleIJNS5_1CILi128EEENS7_ILi48EEENS7_ILi96EEEEEELi96ENS_10bfloat16_tEfNS_4arch4Sm80ELb0ELb1ELb1ELb0ELb1ELb0ELb1ELb1EEENS1_21CollectiveEpilogueFwdINS6_IJS8_SA_S9_EEENS6_IJNS7_ILi1EEESI_SI_EEESC_SE_Li128ELb0ELb1ELb1ELb0EEENS1_19SingleTileSchedulerILb0ELb1ELb1ELi128EEEEEEEEEvNT_6ParamsE --------------------------
	.section	.nv.constant0._ZN7cutlass13device_kernelIN5flash19enable_sm80_to_sm89INS1_16FlashAttnFwdSm80INS1_25CollectiveMainloopFwdSm80ILi4ELi1ELb0EN4cute5tupleIJNS5_1CILi128EEENS7_ILi48EEENS7_ILi96EEEEEELi96ENS_10bfloat16_tEfNS_4arch4Sm80ELb0ELb1ELb1ELb0ELb1ELb0ELb1ELb1EEENS1_21CollectiveEpilogueFwdINS6_IJS8_SA_S9_EEENS6_IJNS7_ILi1EEESI_SI_EEESC_SE_Li128ELb0ELb1ELb1ELb0EEENS1_19SingleTileSchedulerILb0ELb1ELb1ELi128EEEEEEEEEvNT_6ParamsE,"a",@progbits
	.sectionflags	@""
	.align	4
.nv.constant0._ZN7cutlass13device_kernelIN5flash19enable_sm80_to_sm89INS1_16FlashAttnFwdSm80INS1_25CollectiveMainloopFwdSm80ILi4ELi1ELb0EN4cute5tupleIJNS5_1CILi128EEENS7_ILi48EEENS7_ILi96EEEEEELi96ENS_10bfloat16_tEfNS_4arch4Sm80ELb0ELb1ELb1ELb0ELb1ELb0ELb1ELb1EEENS1_21CollectiveEpilogueFwdINS6_IJS8_SA_S9_EEENS6_IJNS7_ILi1EEESI_SI_EEESC_SE_Li128ELb0ELb1ELb1ELb0EEENS1_19SingleTileSchedulerILb0ELb1ELb1ELi128EEEEEEEEEvNT_6ParamsE:
	.zero		1576


//--------------------- .nv.constant0._ZN7cutlass13device_kernelIN5flash19enable_sm80_to_sm89INS1_16FlashAttnFwdSm80INS1_25CollectiveMainloopFwdSm80ILi4ELi1ELb0EN4cute5tupleIJNS5_1CILi128EEENS7_ILi48EEENS7_ILi96EEEEEELi96ENS_10bfloat16_tEfNS_4arch4Sm80ELb0ELb1ELb1ELb1ELb1ELb0ELb1ELb1EEENS1_21CollectiveEpilogueFwdINS6_IJS8_SA_S9_EEENS6_IJNS7_ILi1EEESI_SI_EEESC_SE_Li128ELb1ELb1ELb1ELb0EEENS1_36VarlenDynamicPersistentTileSchedulerILi128ELi48ELi128ELi128ELb1ELb1ELb0ELb1ELb0ELb1EEEEEEEEEvNT_6ParamsE --------------------------
	.section	.nv.constant0._ZN7cutlass13device_kernelIN5flash19enable_sm80_to_sm89INS1_16FlashAttnFwdSm80INS1_25CollectiveMainloopFwdSm80ILi4ELi1ELb0EN4cute5tupleIJNS5_1CILi128EEENS7_ILi48EEENS7_ILi96EEEEEELi96ENS_10bfloat16_tEfNS_4arch4Sm80ELb0ELb1ELb1ELb1ELb1ELb0ELb1ELb1EEENS1_21CollectiveEpilogueFwdINS6_IJS8_SA_S9_EEENS6_IJNS7_ILi1EEESI_SI_EEESC_SE_Li128ELb1ELb1ELb1ELb0EEENS1_36VarlenDynamicPersistentTileSchedulerILi128ELi48ELi128ELi128ELb1ELb1ELb0ELb1ELb0ELb1EEEEEEEEEvNT_6ParamsE,"a",@progbits
	.sectionflags	@""
	.align	4
.nv.constant0._ZN7cutlass13device_kernelIN5flash19enable_sm80_to_sm89INS1_16FlashAttnFwdSm80INS1_25CollectiveMainloopFwdSm80ILi4ELi1ELb0EN4cute5tupleIJNS5_1CILi128EEENS7_ILi48EEENS7_ILi96EEEEEELi96ENS_10bfloat16_tEfNS_4arch4Sm80ELb0ELb1ELb1ELb1ELb1ELb0ELb1ELb1EEENS1_21CollectiveEpilogueFwdINS6_IJS8_SA_S9_EEENS6_IJNS7_ILi1EEESI_SI_EEESC_SE_Li128ELb1ELb1ELb1ELb0EEENS1_36VarlenDynamicPersistentTileSchedulerILi128ELi48ELi128ELi128ELb1ELb1ELb0ELb1ELb0ELb1EEEEEEEEEvNT_6ParamsE:
	.zero		1608


//--------------------- .nv.constant0._ZN7cutlass13device_kernelIN5flash19enable_sm80_to_sm89INS1_16FlashAttnFwdSm80INS1_25CollectiveMainloopFwdSm80ILi4ELi1ELb0EN4cute5tupleIJNS5_1CILi128EEENS7_ILi48EEENS7_ILi96EEEEEELi96ENS_10bfloat16_tEfNS_4arch4Sm80ELb0ELb1ELb1ELb1ELb1ELb1ELb1ELb1EEENS1_21CollectiveEpilogueFwdINS6_IJS8_SA_S9_EEENS6_IJNS7_ILi1EEESI_SI_EEESC_SE_Li128ELb1ELb1ELb1ELb0EEENS1_36VarlenDynamicPersistentTileSchedulerILi128ELi48ELi128ELi128ELb1ELb1ELb0ELb1ELb0ELb1EEEEEEEEEvNT_6ParamsE --------------------------
	.section	.nv.constant0._ZN7cutlass13device_kernelIN5flash19enable_sm80_to_sm89INS1_16FlashAttnFwdSm80INS1_25CollectiveMainloopFwdSm80ILi4ELi1ELb0EN4cute5tupleIJNS5_1CILi128EEENS7_ILi48EEENS7_ILi96EEEEEELi96ENS_10bfloat16_tEfNS_4arch4Sm80ELb0ELb1ELb1ELb1ELb1ELb1ELb1ELb1EEENS1_21CollectiveEpilogueFwdINS6_IJS8_SA_S9_EEENS6_IJNS7_ILi1EEESI_SI_EEESC_SE_Li128ELb1ELb1ELb1ELb0EEENS1_36VarlenDynamicPersistentTileSchedulerILi128ELi48ELi128ELi128ELb1ELb1ELb0ELb1ELb0ELb1EEEEEEEEEvNT_6ParamsE,"a",@progbits
	.sectionflags	@""
	.align	4
.nv.constant0._ZN7cutlass13device_kernelIN5flash19enable_sm80_to_sm89INS1_16FlashAttnFwdSm80INS1_25CollectiveMainloopFwdSm80ILi4ELi1ELb0EN4cute5tupleIJNS5_1CILi128EEENS7_ILi48EEENS7_ILi96EEEEEELi96ENS_10bfloat16_tEfNS_4arch4Sm80ELb0ELb1ELb1ELb1ELb1ELb1ELb1ELb1EEENS1_21CollectiveEpilogueFwdINS6_IJS8_SA_S9_EEENS6_IJNS7_ILi1EEESI_SI_EEESC_SE_Li128ELb1ELb1ELb1ELb0EEENS1_36VarlenDynamicPersistentTileSchedulerILi128ELi48ELi128ELi128ELb1ELb1ELb0ELb1ELb0ELb1EEEEEEEEEvNT_6ParamsE:
	.zero		1608


//--------------------- .nv.constant0._ZN7cutlass13device_kernelIN5flash19enable_sm80_to_sm89INS1_16FlashAttnFwdSm80INS1_25CollectiveMainloopFwdSm80ILi4ELi1ELb0EN4cute5tupleIJNS5_1CILi128EEENS7_ILi64EEENS7_ILi96EEEEEELi96ENS_10bfloat16_tEfNS_4arch4Sm80ELb1ELb0ELb1ELb0ELb1ELb0ELb1ELb1EEENS1_21CollectiveEpilogueFwdINS6_IJS8_SA_S9_EEENS6_IJNS7_ILi1EEESI_SI_EEESC_SE_Li128ELb0ELb1ELb1ELb0EEENS1_30DynamicPersistentTileSchedulerILi128ELi128ELb1ELb1ELb0EEEEEEEEEvNT_6ParamsE --------------------------
	.section	.nv.constant0._ZN7cutlass13device_kernelIN5flash19enable_sm80_to_sm89INS1_16FlashAttnFwdSm80INS1_25CollectiveMainloopFwdSm80ILi4ELi1ELb0EN4cute5tupleIJNS5_1CILi128EEENS7_ILi64EEENS7_ILi96EEEEEELi96ENS_10bfloat16_tEfNS_4arch4Sm80ELb1ELb0ELb1ELb0ELb1ELb0ELb1ELb1EEENS1_21CollectiveEpilogueFwdINS6_IJS8_SA_S9_EEENS6_IJNS7_ILi1EEESI_SI_EEESC_SE_Li128ELb0ELb1ELb1ELb0EEENS1_30DynamicPersistentTileSchedulerILi128ELi128ELb1ELb1ELb0EEEEEEEEEvNT_6ParamsE,"a",@progbits
	.sectionflags	@""
	.align	4
.nv.constant0._ZN7cutlass13device_kernelIN5flash19enable_sm80_to_sm89INS1_16FlashAttnFwdSm80INS1_25CollectiveMainloopFwdSm80ILi4ELi1ELb0EN4cute5tupleIJNS5_1CILi128EEENS7_ILi64EEENS7_ILi96EEEEEELi96ENS_10bfloat16_tEfNS_4arch4Sm80ELb1ELb0ELb1ELb0ELb1ELb0ELb1ELb1EEENS1_21CollectiveEpilogueFwdINS6_IJS8_SA_S9_EEENS6_IJNS7_ILi1EEESI_SI_EEESC_SE_Li128ELb0ELb1ELb1ELb0EEENS1_30DynamicPersistentTileSchedulerILi128ELi128ELb1ELb1ELb0EEEEEEEEEvNT_6ParamsE:
	.zero		1592


//--------------------- .nv.constant0._ZN7cutlass13device_kernelIN5flash19enable_sm80_to_sm89INS1_16FlashAttnFwdSm80INS1_25CollectiveMainloopFwdSm80ILi4ELi1ELb0EN4cute5tupleIJNS5_1CILi128EEENS7_ILi48EEENS7_ILi96EEEEEELi96ENS_10bfloat16_tEfNS_4arch4Sm80ELb1ELb0ELb1ELb1ELb1ELb0ELb1ELb1EEENS1_21CollectiveEpilogueFwdINS6_IJS8_SA_S9_EEENS6_IJNS7_ILi1EEESI_SI_EEESC_SE_Li128ELb1ELb1ELb1ELb0EEENS1_36VarlenDynamicPersistentTileSchedulerILi128ELi48ELi128ELi128ELb1ELb1ELb0ELb1ELb1ELb1EEEEEEEEEvNT_6ParamsE --------------------------
	.section	.nv.constant0._ZN7cutlass13device_kernelIN5flash19enable_sm80_to_sm89INS1_16FlashAttnFwdSm80INS1_25CollectiveMainloopFwdSm80ILi4ELi1ELb0EN4cute5tupleIJNS5_1CILi128EEENS7_ILi48EEENS7_ILi96EEEEEELi96ENS_10bfloat16_tEfNS_4arch4Sm80ELb1ELb0ELb1ELb1ELb1ELb0ELb1ELb1EEENS1_21CollectiveEpilogueFwdINS6_IJS8_SA_S9_EEENS6_IJNS7_ILi1EEESI_SI_EEESC_SE_Li128ELb1ELb1ELb1ELb0EEENS1_36VarlenDynamicPersistentTileSchedulerILi128ELi48ELi128ELi128ELb1ELb1ELb0ELb1ELb1ELb1EEEEEEEEEvNT_6ParamsE,"a",@progbits
	.sectionflags	@""
	.align	4
.nv.constant0._ZN7cutlass13device_kernelIN5flash19enable_sm80_to_sm89INS1_16FlashAttnFwdSm80INS1_25CollectiveMainloopFwdSm80ILi4ELi1ELb0EN4cute5tupleIJNS5_1CILi128EEENS7_ILi48EEENS7_ILi96EEEEEELi96ENS_10bfloat16_tEfNS_4arch4Sm80ELb1ELb0ELb1ELb1ELb1ELb0ELb1ELb1EEENS1_21CollectiveEpilogueFwdINS6_IJS8_SA_S9_EEENS6_IJNS7_ILi1EEESI_SI_EEESC_SE_Li128ELb1ELb1ELb1ELb0EEENS1_36VarlenDynamicPersistentTileSchedulerILi128ELi48ELi128ELi128ELb1ELb1ELb0ELb1ELb1ELb1EEEEEEEEEvNT_6ParamsE:
	.zero		1608


//--------------------- .nv.constant0._ZN7cutlass13device_kernelIN5flash19enable_sm80_to_sm89INS1_16FlashAttnFwdSm80INS1_25CollectiveMainloopFwdSm80ILi4ELi1ELb0EN4cute5tupleIJNS5_1CILi128EEENS7_ILi48EEENS7_ILi96EEEEEELi96ENS_10bfloat16_tEfNS_4arch4Sm80ELb1ELb0ELb1ELb1ELb1ELb1ELb1ELb1EEENS1_21CollectiveEpilogueFwdINS6_IJS8_SA_S9_EEENS6_IJNS7_ILi1EEESI_SI_EEESC_SE_Li128ELb1ELb1ELb1ELb0EEENS1_36VarlenDynamicPersistentTileSchedulerILi128ELi48ELi128ELi128ELb1ELb1ELb0ELb1ELb1ELb1EEEEEEEEEvNT_6ParamsE --------------------------
	.section	.nv.constant0._ZN7cutlass13device_kernelIN5flash19enable_sm80_to_sm89INS1_16FlashAttnFwdSm80INS1_25CollectiveMainloopFwdSm80ILi4ELi1ELb0EN4cute5tupleIJNS5_1CILi128EEENS7_ILi48EEENS7_ILi96EEEEEELi96ENS_10bfloat16_tEfNS_4arch4Sm80ELb1ELb0ELb1ELb1ELb1ELb1ELb1ELb1EEENS1_21CollectiveEpilogueFwdINS6_IJS8_SA_S9_EEENS6_IJNS7_ILi1EEESI_SI_EEESC_SE_Li128ELb1ELb1ELb1ELb0EEENS1_36VarlenDynamicPersistentTileSchedulerILi128ELi48ELi128ELi128ELb1ELb1ELb0ELb1ELb1ELb1EEEEEEEEEvNT_6ParamsE,"a",@progbits
	.sectionflags	@""
	.align	4
.nv.constant0._ZN7cutlass13device_kernelIN5flash19enable_sm80_to_sm89INS1_16FlashAttnFwdSm80INS1_25CollectiveMainloopFwdSm80ILi4ELi1ELb0EN4cute5tupleIJNS5_1CILi128EEENS7_ILi48EEENS7_ILi96EEEEEELi96ENS_10bfloat16_tEfNS_4arch4Sm80ELb1ELb0ELb1ELb1ELb1ELb1ELb1ELb1EEENS1_21CollectiveEpilogueFwdINS6_IJS8_SA_S9_EEENS6_IJNS7_ILi1EEESI_SI_EEESC_SE_Li128ELb1ELb1ELb1ELb0EEENS1_36VarlenDynamicPersistentTileSchedulerILi128ELi48ELi128ELi128ELb1ELb1ELb0ELb1ELb1ELb1EEEEEEEEEvNT_6ParamsE:
	.zero		1608


//--------------------- .nv.constant0._ZN7cutlass13device_kernelIN5flash19enable_sm80_to_sm89INS1_16FlashAttnFwdSm80INS1_25CollectiveMainloopFwdSm80ILi4ELi1ELb0EN4cute5tupleIJNS5_1CILi128EEENS7_ILi64EEENS7_ILi96EEEEEELi96ENS_10bfloat16_tEfNS_4arch4Sm80ELb0ELb0ELb0ELb0ELb1ELb0ELb1ELb1EEENS1_21CollectiveEpilogueFwdINS6_IJS8_SA_S9_EEENS6_IJNS7_ILi1EEESI_SI_EEESC_SE_Li128ELb0ELb1ELb1ELb0EEENS1_19SingleTileSchedulerILb0ELb1ELb1ELi128EEEEEEEEEvNT_6ParamsE --------------------------
	.section	.nv.constant0._ZN7cutlass13device_kernelIN5flash19enable_sm80_to_sm89INS1_16FlashAttnFwdSm80INS1_25CollectiveMainloopFwdSm80ILi4ELi1ELb0EN4cute5tupleIJNS5_1CILi128EEENS7_ILi64EEENS7_ILi96EEEEEELi96ENS_10bfloat16_tEfNS_4arch4Sm80ELb0ELb0ELb0ELb0ELb1ELb0ELb1ELb1EEENS1_21CollectiveEpilogueFwdINS6_IJS8_SA_S9_EEENS6_IJNS7_ILi1EEESI_SI_EEESC_SE_Li128ELb0ELb1ELb1ELb0EEENS1_19SingleTileSchedulerILb0ELb1ELb1ELi128EEEEEEEEEvNT_6ParamsE,"a",@progbits
	.sectionflags	@""
	.align	4
.nv.constant0._ZN7cutlass13device_kernelIN5flash19enable_sm80_to_sm89INS1_16FlashAttnFwdSm80INS1_25CollectiveMainloopFwdSm80ILi4ELi1ELb0EN4cute5tupleIJNS5_1CILi128EEENS7_ILi64EEENS7_ILi96EEEEEELi96ENS_10bfloat16_tEfNS_4arch4Sm80ELb0ELb0ELb0ELb0ELb1ELb0ELb1ELb1EEENS1_21CollectiveEpilogueFwdINS6_IJS8_SA_S9_EEENS6_IJNS7_ILi1EEESI_SI_EEESC_SE_Li128ELb0ELb1ELb1ELb0EEENS1_19SingleTileSchedulerILb0ELb1ELb1ELi128EEEEEEEEEvNT_6ParamsE:
	.zero		1576


//--------------------- .nv.constant0._ZN7cutlass13device_kernelIN5flash19enable_sm80_to_sm89INS1_16FlashAttnFwdSm80INS1_25CollectiveMainloopFwdSm80ILi4ELi1ELb0EN4cute5tupleIJNS5_1CILi128EEENS7_ILi48EEENS7_ILi96EEEEEELi96ENS_10bfloat16_tEfNS_4arch4Sm80ELb0ELb0ELb0ELb1ELb1ELb0ELb1ELb1EEENS1_21CollectiveEpilogueFwdINS6_IJS8_SA_S9_EEENS6_IJNS7_ILi1EEESI_SI_EEESC_SE_Li128ELb1ELb1ELb1ELb0EEENS1_36VarlenDynamicPersistentTileSchedulerILi128ELi48ELi128ELi128ELb1ELb1ELb0ELb0ELb1ELb1EEEEEEEEEvNT_6ParamsE --------------------------
	.section	.nv.constant0._ZN7cutlass13device_kernelIN5flash19enable_sm80_to_sm89INS1_16FlashAttnFwdSm80INS1_25CollectiveMainloopFwdSm80ILi4ELi1ELb0EN4cute5tupleIJNS5_1CILi128EEENS7_ILi48EEENS7_ILi96EEEEEELi96ENS_10bfloat16_tEfNS_4arch4Sm80ELb0ELb0ELb0ELb1ELb1ELb0ELb1ELb1EEENS1_21CollectiveEpilogueFwdINS6_IJS8_SA_S9_EEENS6_IJNS7_ILi1EEESI_SI_EEESC_SE_Li128ELb1ELb1ELb1ELb0EEENS1_36VarlenDynamicPersistentTileSchedulerILi128ELi48ELi128ELi128ELb1ELb1ELb0ELb0ELb1ELb1EEEEEEEEEvNT_6ParamsE,"a",@progbits
	.sectionflags	@""
	.align	4
.nv.constant0._ZN7cutlass13device_kernelIN5flash19enable_sm80_to_sm89INS1_16FlashAttnFwdSm80INS1_25CollectiveMainloopFwdSm80ILi4ELi1ELb0EN4cute5tupleIJNS5_1CILi128EEENS7_ILi48EEENS7_ILi96EEEEEELi96ENS_10bfloat16_tEfNS_4arch4Sm80ELb0ELb0ELb0ELb1ELb1ELb0ELb1ELb1EEENS1_21CollectiveEpilogueFwdINS6_IJS8_SA_S9_EEENS6_IJNS7_ILi1EEESI_SI_EEESC_SE_Li128ELb1ELb1ELb1ELb0EEENS1_36VarlenDynamicPersistentTileSchedulerILi128ELi48ELi128ELi128ELb1ELb1ELb0ELb0ELb1ELb1EEEEEEEEEvNT_6ParamsE:
	.zero		1608


//--------------------- .nv.constant0._ZN7cutlass13device_kernelIN5flash19enable_sm80_to_sm89INS1_16FlashAttnFwdSm80INS1_25CollectiveMainloopFwdSm80ILi4ELi1ELb0EN4cute5tupleIJNS5_1CILi128EEENS7_ILi48EEENS7_ILi96EEEEEELi96ENS_10bfloat16_tEfNS_4arch4Sm80ELb0ELb0ELb0ELb1ELb1ELb1ELb1ELb1EEENS1_21CollectiveEpilogueFwdINS6_IJS8_SA_S9_EEENS6_IJNS7_ILi1EEESI_SI_EEESC_SE_Li128ELb1ELb1ELb1ELb0EEENS1_36VarlenDynamicPersistentTileSchedulerILi128ELi48ELi128ELi128ELb1ELb1ELb0ELb0ELb1ELb1EEEEEEEEEvNT_6ParamsE --------------------------
	.section	.nv.constant0._ZN7cutlass13device_kernelIN5flash19enable_sm80_to_sm89INS1_16FlashAttnFwdSm80INS1_25CollectiveMainloopFwdSm80ILi4ELi1ELb0EN4cute5tupleIJNS5_1CILi128EEENS7_ILi48EEENS7_ILi96EEEEEELi96ENS_10bfloat16_tEfNS_4arch4Sm80ELb0ELb0ELb0ELb1ELb1ELb1ELb1ELb1EEENS1_21CollectiveEpilogueFwdINS6_IJS8_SA_S9_EEENS6_IJNS7_ILi1EEESI_SI_EEESC_SE_Li128ELb1ELb1ELb1ELb0EEENS1_36VarlenDynamicPersistentTileSchedulerILi128ELi48ELi128ELi128ELb1ELb1ELb0ELb0ELb1ELb1EEEEEEEEEvNT_6ParamsE,"a",@progbits
	.sectionflags	@""
	.align	4
.nv.constant0._ZN7cutlass13device_kernelIN5flash19enable_sm80_to_sm89INS1_16FlashAttnFwdSm80INS1_25CollectiveMainloopFwdSm80ILi4ELi1ELb0EN4cute5tupleIJNS5_1CILi128EEENS7_ILi48EEENS7_ILi96EEEEEELi96ENS_10bfloat16_tEfNS_4arch4Sm80ELb0ELb0ELb0ELb1ELb1ELb1ELb1ELb1EEENS1_21CollectiveEpilogueFwdINS6_IJS8_SA_S9_EEENS6_IJNS7_ILi1EEESI_SI_EEESC_SE_Li128ELb1ELb1ELb1ELb0EEENS1_36VarlenDynamicPersistentTileSchedulerILi128ELi48ELi128ELi128ELb1ELb1ELb0ELb0ELb1ELb1EEEEEEEEEvNT_6ParamsE:
	.zero		1608


//--------------------- .nv.constant0._ZN7cutlass13device_kernelIN5flash19enable_sm80_to_sm89INS1_16FlashAttnFwdSm80INS1_25CollectiveMainloopFwdSm80ILi4ELi1ELb0EN4cute5tupleIJNS5_1CILi128EEENS7_ILi48EEENS7_ILi96EEEEEELi96ENS_10bfloat16_tEfNS_4arch4Sm80ELb0ELb1ELb0ELb0ELb1ELb0ELb1ELb1EEENS1_21CollectiveEpilogueFwdINS6_IJS8_SA_S9_EEENS6_IJNS7_ILi1EEESI_SI_EEESC_SE_Li128ELb0ELb1ELb1ELb0EEENS1_19SingleTileSchedulerILb0ELb1ELb1ELi128EEEEEEEEEvNT_6ParamsE --------------------------
	.section	.nv.constant0._ZN7cutlass13device_kernelIN5flash19enable_sm80_to_sm89INS1_16FlashAttnFwdSm80INS1_25CollectiveMainloopFwdSm80ILi4ELi1ELb0EN4cute5tupleIJNS5_1CILi128EEENS7_ILi48EEENS7_ILi96EEEEEELi96ENS_10bfloat16_tEfNS_4arch4Sm80ELb0ELb1ELb0ELb0ELb1ELb0ELb1ELb1EEENS1_21CollectiveEpilogueFwdINS6_IJS8_SA_S9_EEENS6_IJNS7_ILi1EEESI_SI_EEESC_SE_Li128ELb0ELb1ELb1ELb0EEENS1_19SingleTileSchedulerILb0ELb1ELb1ELi128EEEEEEEEEvNT_6ParamsE,"a",@progbits
	.sectionflags	@""
	.align	4
.nv.constant0._ZN7cutlass13device_kernelIN5flash19enable_sm80_to_sm89INS1_16FlashAttnFwdSm80INS1_25CollectiveMainloopFwdSm80ILi4ELi1ELb0EN4cute5tupleIJNS5_1CILi128EEENS7_ILi48EEENS7_ILi96EEEEEELi96ENS_10bfloat16_tEfNS_4arch4Sm80ELb0ELb1ELb0ELb0ELb1ELb0ELb1ELb1EEENS1_21CollectiveEpilogueFwdINS6_IJS8_SA_S9_EEENS6_IJNS7_ILi1EEESI_SI_EEESC_SE_Li128ELb0ELb1ELb1ELb0EEENS1_19SingleTileSchedulerILb0ELb1ELb1ELi128EEEEEEEEEvNT_6ParamsE:
	.zero		1576


//--------------------- .nv.constant0._ZN7cutlass13device_kernelIN5flash19enable_sm80_to_sm89INS1_16FlashAttnFwdSm80INS1_25CollectiveMainloopFwdSm80ILi4ELi1ELb0EN4cute5tupleIJNS5_1CILi128EEENS7_ILi48EEENS7_ILi96EEEEEELi96ENS_10bfloat16_tEfNS_4arch4Sm80ELb0ELb1ELb0ELb1ELb1ELb0ELb1ELb1EEENS1_21CollectiveEpilogueFwdINS6_IJS8_SA_S9_EEENS6_IJNS7_ILi1EEESI_SI_EEESC_SE_Li128ELb1ELb1ELb1ELb0EEENS1_36VarlenDynamicPersistentTileSchedulerILi128ELi48ELi128ELi128ELb1ELb1ELb0ELb1ELb0ELb1EEEEEEEEEvNT_6ParamsE --------------------------
	.section	.nv.constant0._ZN7cutlass13device_kernelIN5flash19enable_sm80_to_sm89INS1_16FlashAttnFwdSm80INS1_25CollectiveMainloopFwdSm80ILi4ELi1ELb0EN4cute5tupleIJNS5_1CILi128EEENS7_ILi48EEENS7_ILi96EEEEEELi96ENS_10bfloat16_tEfNS_4arch4Sm80ELb0ELb1ELb0ELb1ELb1ELb0ELb1ELb1EEENS1_21CollectiveEpilogueFwdINS6_IJS8_SA_S9_EEENS6_IJNS7_ILi1EEESI_SI_EEESC_SE_Li128ELb1ELb1ELb1ELb0EEENS1_36VarlenDynamicPersistentTileSchedulerILi128ELi48ELi128ELi128ELb1ELb1ELb0ELb1ELb0ELb1EEEEEEEEEvNT_6ParamsE,"a",@progbits
	.sectionflags	@""
	.align	4
.nv.constant0._ZN7cutlass13device_kernelIN5flash19enable_sm80_to_sm89INS1_16FlashAttnFwdSm80INS1_25CollectiveMainloopFwdSm80ILi4ELi1ELb0EN4cute5tupleIJNS5_1CILi128EEENS7_ILi48EEENS7_ILi96EEEEEELi96ENS_10bfloat16_tEfNS_4arch4Sm80ELb0ELb1ELb0ELb1ELb1ELb0ELb1ELb1EEENS1_21CollectiveEpilogueFwdINS6_IJS8_SA_S9_EEENS6_IJNS7_ILi1EEESI_SI_EEESC_SE_Li128ELb1ELb1ELb1ELb0EEENS1_36VarlenDynamicPersistentTileSchedulerILi128ELi48ELi128ELi128ELb1ELb1ELb0ELb1ELb0ELb1EEEEEEEEEvNT_6ParamsE:
	.zero		1608


//--------------------- .nv.constant0._ZN7cutlass13device_kernelIN5flash19enable_sm80_to_sm89INS1_16FlashAttnFwdSm80INS1_25CollectiveMainloopFwdSm80ILi4ELi1ELb0EN4cute5tupleIJNS5_1CILi128EEENS7_ILi48EEENS7_ILi96EEEEEELi96ENS_10bfloat16_tEfNS_4arch4Sm80ELb0ELb1ELb0ELb1ELb1ELb1ELb1ELb1EEENS1_21CollectiveEpilogueFwdINS6_IJS8_SA_S9_EEENS6_IJNS7_ILi1EEESI_SI_EEESC_SE_Li128ELb1ELb1ELb1ELb0EEENS1_36VarlenDynamicPersistentTileSchedulerILi128ELi48ELi128ELi128ELb1ELb1ELb0ELb1ELb0ELb1EEEEEEEEEvNT_6ParamsE --------------------------
	.section	.nv.constant0._ZN7cutlass13device_kernelIN5flash19enable_sm80_to_sm89INS1_16FlashAttnFwdSm80INS1_25CollectiveMainloopFwdSm80ILi4ELi1ELb0EN4cute5tupleIJNS5_1CILi128EEENS7_ILi48EEENS7_ILi96EEEEEELi96ENS_10bfloat16_tEfNS_4arch4Sm80ELb0ELb1ELb0ELb1ELb1ELb1ELb1ELb1EEENS1_21CollectiveEpilogueFwdINS6_IJS8_SA_S9_EEENS6_IJNS7_ILi1EEESI_SI_EEESC_SE_Li128ELb1ELb1ELb1ELb0EEENS1_36VarlenDynamicPersistentTileSchedulerILi128ELi48ELi128ELi128ELb1ELb1ELb0ELb1ELb0ELb1EEEEEEEEEvNT_6ParamsE,"a",@progbits
	.sectionflags	@""
	.align	4
.nv.constant0._ZN7cutlass13device_kernelIN5flash19enable_sm80_to_sm89INS1_16FlashAttnFwdSm80INS1_25CollectiveMainloopFwdSm80ILi4ELi1ELb0EN4cute5tupleIJNS5_1CILi128EEENS7_ILi48EEENS7_ILi96EEEEEELi96ENS_10bfloat16_tEfNS_4arch4Sm80ELb0ELb1ELb0ELb1ELb1ELb1ELb1ELb1EEENS1_21CollectiveEpilogueFwdINS6_IJS8_SA_S9_EEENS6_IJNS7_ILi1EEESI_SI_EEESC_SE_Li128ELb1ELb1ELb1ELb0EEENS1_36VarlenDynamicPersistentTileSchedulerILi128ELi48ELi128ELi128ELb1ELb1ELb0ELb1ELb0ELb1EEEEEEEEEvNT_6ParamsE:
	.zero		1608


//--------------------- .nv.constant0._ZN7cutlass13device_kernelIN5flash19enable_sm80_to_sm89INS1_16FlashAttnFwdSm80INS1_25CollectiveMainloopFwdSm80ILi4ELi1ELb0EN4cute5tupleIJNS5_1CILi128EEENS7_ILi64EEENS7_ILi96EEEEEELi96ENS_10bfloat16_tEfNS_4arch4Sm80ELb1ELb0ELb0ELb0ELb1ELb0ELb1ELb1EEENS1_21CollectiveEpilogueFwdINS6_IJS8_SA_S9_EEENS6_IJNS7_ILi1EEESI_SI_EEESC_SE_Li128ELb0ELb1ELb1ELb0EEENS1_30DynamicPersistentTileSchedulerILi128ELi128ELb1ELb1ELb0EEEEEEEEEvNT_6ParamsE --------------------------
	.section	.nv.constant0._ZN7cutlass13device_kernelIN5flash19enable_sm80_to_sm89INS1_16FlashAttnFwdSm80INS1_25CollectiveMainloopFwdSm80ILi4ELi1ELb0EN4cute5tupleIJNS5_1CILi128EEENS7_ILi64EEENS7_ILi96EEEEEELi96ENS_10bfloat16_tEfNS_4arch4Sm80ELb1ELb0ELb0ELb0ELb1ELb0ELb1ELb1EEENS1_21CollectiveEpilogueFwdINS6_IJS8_SA_S9_EEENS6_IJNS7_ILi1EEESI_SI_EEESC_SE_Li128ELb0ELb1ELb1ELb0EEENS1_30DynamicPersistentTileSchedulerILi128ELi128ELb1ELb1ELb0EEEEEEEEEvNT_6ParamsE,"a",@progbits
	.sectionflags	@""
	.align	4
.nv.constant0._ZN7cutlass13device_kernelIN5flash19enable_sm80_to_sm89INS1_16FlashAttnFwdSm80INS1_25CollectiveMainloopFwdSm80ILi4ELi1ELb0EN4cute5tupleIJNS5_1CILi128EEENS7_ILi64EEENS7_ILi96EEEEEELi96ENS_10bfloat16_tEfNS_4arch4Sm80ELb1ELb0ELb0ELb0ELb1ELb0ELb1ELb1EEENS1_21CollectiveEpilogueFwdINS6_IJS8_SA_S9_EEENS6_IJNS7_ILi1EEESI_SI_EEESC_SE_Li128ELb0ELb1ELb1ELb0EEENS1_30DynamicPersistentTileSchedulerILi128ELi128ELb1ELb1ELb0EEEEEEEEEvNT_6ParamsE:
	.zero		1592


//--------------------- .nv.constant0._ZN7cutlass13device_kernelIN5flash19enable_sm80_to_sm89INS1_16FlashAttnFwdSm80INS1_25CollectiveMainloopFwdSm80ILi4ELi1ELb0EN4cute5tupleIJNS5_1CILi128EEENS7_ILi48EEENS7_ILi96EEEEEELi96ENS_10bfloat16_tEfNS_4arch4Sm80ELb1ELb0ELb0ELb1ELb1ELb0ELb1ELb1EEENS1_21CollectiveEpilogueFwdINS6_IJS8_SA_S9_EEENS6_IJNS7_ILi1EEESI_SI_EEESC_SE_Li128ELb1ELb1ELb1ELb0EEENS1_36VarlenDynamicPersistentTileSchedulerILi128ELi48ELi128ELi128ELb1ELb1ELb0ELb1ELb1ELb1EEEEEEEEEvNT_6ParamsE --------------------------
	.section	.nv.constant0._ZN7cutlass13device_kernelIN5flash19enable_sm80_to_sm89INS1_16FlashAttnFwdSm80INS1_25CollectiveMainloopFwdSm80ILi4ELi1ELb0EN4cute5tupleIJNS5_1CILi128EEENS7_ILi48EEENS7_ILi96EEEEEELi96ENS_10bfloat16_tEfNS_4arch4Sm80ELb1ELb0ELb0ELb1ELb1ELb0ELb1ELb1EEENS1_21CollectiveEpilogueFwdINS6_IJS8_SA_S9_EEENS6_IJNS7_ILi1EEESI_SI_EEESC_SE_Li128ELb1ELb1ELb1ELb0EEENS1_36VarlenDynamicPersistentTileSchedulerILi128ELi48ELi128ELi128ELb1ELb1ELb0ELb1ELb1ELb1EEEEEEEEEvNT_6ParamsE,"a",@progbits
	.sectionflags	@""
	.align	4
.nv.constant0._ZN7cutlass13device_kernelIN5flash19enable_sm80_to_sm89INS1_16FlashAttnFwdSm80INS1_25CollectiveMainloopFwdSm80ILi4ELi1ELb0EN4cute5tupleIJNS5_1CILi128EEENS7_ILi48EEENS7_ILi96EEEEEELi96ENS_10bfloat16_tEfNS_4arch4Sm80ELb1ELb0ELb0ELb1ELb1ELb0ELb1ELb1EEENS1_21CollectiveEpilogueFwdINS6_IJS8_SA_S9_EEENS6_IJNS7_ILi1EEESI_SI_EEESC_SE_Li128ELb1ELb1ELb1ELb0EEENS1_36VarlenDynamicPersistentTileSchedulerILi128ELi48ELi128ELi128ELb1ELb1ELb0ELb1ELb1ELb1EEEEEEEEEvNT_6ParamsE:
	.zero		1608


//--------------------- .nv.constant0._ZN7cutlass13device_kernelIN5flash19enable_sm80_to_sm89INS1_16FlashAttnFwdSm80INS1_25CollectiveMainloopFwdSm80ILi4ELi1ELb0EN4cute5tupleIJNS5_1CILi128EEENS7_ILi48EEENS7_ILi96EEEEEELi96ENS_10bfloat16_tEfNS_4arch4Sm80ELb1ELb0ELb0ELb1ELb1ELb1ELb1ELb1EEENS1_21CollectiveEpilogueFwdINS6_IJS8_SA_S9_EEENS6_IJNS7_ILi1EEESI_SI_EEESC_SE_Li128ELb1ELb1ELb1ELb0EEENS1_36VarlenDynamicPersistentTileSchedulerILi128ELi48ELi128ELi128ELb1ELb1ELb0ELb1ELb1ELb1EEEEEEEEEvNT_6ParamsE --------------------------
	.section	.nv.constant0._ZN7cutlass13device_kernelIN5flash19enable_sm80_to_sm89INS1_16FlashAttnFwdSm80INS1_25CollectiveMainloopFwdSm80ILi4ELi1ELb0EN4cute5tupleIJNS5_1CILi128EEENS7_ILi48EEENS7_ILi96EEEEEELi96ENS_10bfloat16_tEfNS_4arch4Sm80ELb1ELb0ELb0ELb1ELb1ELb1ELb1ELb1EEENS1_21CollectiveEpilogueFwdINS6_IJS8_SA_S9_EEENS6_IJNS7_ILi1EEESI_SI_EEESC_SE_Li128ELb1ELb1ELb1ELb0EEENS1_36VarlenDynamicPersistentTileSchedulerILi128ELi48ELi128ELi128ELb1ELb1ELb0ELb1ELb1ELb1EEEEEEEEEvNT_6ParamsE,"a",@progbits
	.sectionflags	@""
	.align	4
.nv.constant0._ZN7cutlass13device_kernelIN5flash19enable_sm80_to_sm89INS1_16FlashAttnFwdSm80INS1_25CollectiveMainloopFwdSm80ILi4ELi1ELb0EN4cute5tupleIJNS5_1CILi128EEENS7_ILi48EEENS7_ILi96EEEEEELi96ENS_10bfloat16_tEfNS_4arch4Sm80ELb1ELb0ELb0ELb1ELb1ELb1ELb1ELb1EEENS1_21CollectiveEpilogueFwdINS6_IJS8_SA_S9_EEENS6_IJNS7_ILi1EEESI_SI_EEESC_SE_Li128ELb1ELb1ELb1ELb0EEENS1_36VarlenDynamicPersistentTileSchedulerILi128ELi48ELi128ELi128ELb1ELb1ELb0ELb1ELb1ELb1EEEEEEEEEvNT_6ParamsE:
	.zero		1608


//--------------------- SYMBOLS --------------------------

	.type		.nv.reservedSmem.offset0,@object
	.size		.nv.reservedSmem.offset0,0x4
